//
// Generated by NVIDIA NVVM Compiler
//
// Compiler Build ID: CL-36424714
// Cuda compilation tools, release 13.0, V13.0.88
// Based on NVVM 20.0.0
//

.version 9.0
.target sm_100
.address_size 64

	// .globl	_Z14softmax_kernelPKfPfi
.extern .shared .align 16 .b8 shared[];

.visible .entry _Z14softmax_kernelPKfPfi(
	.param .u64 .ptr .align 1 _Z14softmax_kernelPKfPfi_param_0,
	.param .u64 .ptr .align 1 _Z14softmax_kernelPKfPfi_param_1,
	.param .u32 _Z14softmax_kernelPKfPfi_param_2
)
{
	.reg .pred 	%p<26>;
	.reg .b32 	%r<101>;
	.reg .b32 	%f<126>;
	.reg .b64 	%rd<52>;

	ld.param.u64 	%rd15, [_Z14softmax_kernelPKfPfi_param_0];
	ld.param.u64 	%rd16, [_Z14softmax_kernelPKfPfi_param_1];
	ld.param.u32 	%r34, [_Z14softmax_kernelPKfPfi_param_2];
	cvta.to.global.u64 	%rd1, %rd15;
	cvta.to.global.u64 	%rd2, %rd16;
	mov.u32 	%r35, %ctaid.x;
	setp.ne.s32 	%p1, %r35, 0;
	@%p1 bra 	$L__BB0_29;
	mov.u32 	%r100, %tid.x;
	mov.u32 	%r2, %ntid.x;
	setp.ge.s32 	%p2, %r100, %r34;
	mov.f32 	%f120, 0fFF800000;
	@%p2 bra 	$L__BB0_7;
	add.s32 	%r36, %r100, %r2;
	max.u32 	%r37, %r34, %r36;
	setp.lt.u32 	%p3, %r36, %r34;
	selp.u32 	%r38, 1, 0, %p3;
	add.s32 	%r39, %r36, %r38;
	sub.s32 	%r40, %r37, %r39;
	div.u32 	%r41, %r40, %r2;
	add.s32 	%r3, %r41, %r38;
	and.b32  	%r42, %r3, 3;
	setp.eq.s32 	%p4, %r42, 3;
	mov.f32 	%f120, 0fFF800000;
	mov.u32 	%r90, %r100;
	@%p4 bra 	$L__BB0_5;
	mul.wide.u32 	%rd17, %r100, 4;
	add.s64 	%rd49, %rd1, %rd17;
	mul.wide.u32 	%rd4, %r2, 4;
	add.s32 	%r43, %r3, 1;
	and.b32  	%r44, %r43, 3;
	neg.s32 	%r88, %r44;
	mov.f32 	%f120, 0fFF800000;
	mov.u32 	%r90, %r100;
$L__BB0_4:
	.pragma "nounroll";
	ld.global.f32 	%f21, [%rd49];
	max.f32 	%f120, %f120, %f21;
	add.s32 	%r90, %r90, %r2;
	add.s64 	%rd49, %rd49, %rd4;
	add.s32 	%r88, %r88, 1;
	setp.ne.s32 	%p5, %r88, 0;
	@%p5 bra 	$L__BB0_4;
$L__BB0_5:
	setp.lt.u32 	%p6, %r3, 3;
	@%p6 bra 	$L__BB0_7;
$L__BB0_6:
	mul.wide.u32 	%rd18, %r90, 4;
	add.s64 	%rd19, %rd1, %rd18;
	ld.global.f32 	%f22, [%rd19];
	max.f32 	%f23, %f120, %f22;
	add.s32 	%r45, %r90, %r2;
	mul.wide.u32 	%rd20, %r45, 4;
	add.s64 	%rd21, %rd1, %rd20;
	ld.global.f32 	%f24, [%rd21];
	max.f32 	%f25, %f23, %f24;
	add.s32 	%r46, %r45, %r2;
	mul.wide.u32 	%rd22, %r46, 4;
	add.s64 	%rd23, %rd1, %rd22;
	ld.global.f32 	%f26, [%rd23];
	max.f32 	%f27, %f25, %f26;
	add.s32 	%r47, %r46, %r2;
	mul.wide.u32 	%rd24, %r47, 4;
	add.s64 	%rd25, %rd1, %rd24;
	ld.global.f32 	%f28, [%rd25];
	max.f32 	%f120, %f27, %f28;
	add.s32 	%r90, %r47, %r2;
	setp.lt.s32 	%p7, %r90, %r34;
	@%p7 bra 	$L__BB0_6;
$L__BB0_7:
	shl.b32 	%r48, %r100, 2;
	mov.u32 	%r49, shared;
	add.s32 	%r12, %r49, %r48;
	st.shared.f32 	[%r12], %f120;
	bar.sync 	0;
	setp.lt.u32 	%p8, %r2, 2;
	@%p8 bra 	$L__BB0_12;
	mov.u32 	%r92, %r2;
$L__BB0_9:
	shr.u32 	%r14, %r92, 1;
	setp.ge.u32 	%p9, %r100, %r14;
	@%p9 bra 	$L__BB0_11;
	ld.shared.f32 	%f29, [%r12];
	shl.b32 	%r50, %r14, 2;
	add.s32 	%r51, %r12, %r50;
	ld.shared.f32 	%f30, [%r51];
	max.f32 	%f31, %f29, %f30;
	st.shared.f32 	[%r12], %f31;
$L__BB0_11:
	bar.sync 	0;
	setp.gt.u32 	%p10, %r92, 3;
	mov.u32 	%r92, %r14;
	@%p10 bra 	$L__BB0_9;
$L__BB0_12:
	setp.ge.s32 	%p11, %r100, %r34;
	ld.shared.f32 	%f8, [shared];
	bar.sync 	0;
	mov.f32 	%f125, 0f00000000;
	@%p11 bra 	$L__BB0_18;
	add.s32 	%r52, %r100, %r2;
	max.s32 	%r53, %r34, %r52;
	setp.lt.s32 	%p12, %r52, %r34;
	selp.u32 	%r54, 1, 0, %p12;
	add.s32 	%r55, %r52, %r54;
	sub.s32 	%r56, %r53, %r55;
	div.u32 	%r57, %r56, %r2;
	add.s32 	%r15, %r57, %r54;
	and.b32  	%r58, %r15, 3;
	setp.eq.s32 	%p13, %r58, 3;
	mov.f32 	%f125, 0f00000000;
	mov.u32 	%r95, %r100;
	@%p13 bra 	$L__BB0_16;
	mul.wide.u32 	%rd50, %r100, 4;
	mul.wide.u32 	%rd8, %r2, 4;
	add.s32 	%r59, %r15, 1;
	and.b32  	%r60, %r59, 3;
	neg.s32 	%r93, %r60;
	mov.f32 	%f125, 0f00000000;
	mov.u32 	%r95, %r100;
$L__BB0_15:
	.pragma "nounroll";
	add.s64 	%rd26, %rd1, %rd50;
	ld.global.f32 	%f36, [%rd26];
	sub.f32 	%f37, %f36, %f8;
	fma.rn.f32 	%f38, %f37, 0f3BBB989D, 0f3F000000;
	cvt.sat.f32.f32 	%f39, %f38;
	mov.f32 	%f40, 0f4B400001;
	mov.f32 	%f41, 0f437C0000;
	fma.rm.f32 	%f42, %f39, %f41, %f40;
	add.f32 	%f43, %f42, 0fCB40007F;
	neg.f32 	%f44, %f43;
	fma.rn.f32 	%f45, %f37, 0f3FB8AA3B, %f44;
	fma.rn.f32 	%f46, %f37, 0f32A57060, %f45;
	mov.b32 	%r61, %f42;
	shl.b32 	%r62, %r61, 23;
	mov.b32 	%f47, %r62;
	ex2.approx.ftz.f32 	%f48, %f46;
	mul.f32 	%f49, %f48, %f47;
	add.s64 	%rd27, %rd2, %rd50;
	st.global.f32 	[%rd27], %f49;
	add.f32 	%f125, %f125, %f49;
	add.s32 	%r95, %r95, %r2;
	add.s64 	%rd50, %rd50, %rd8;
	add.s32 	%r93, %r93, 1;
	setp.ne.s32 	%p14, %r93, 0;
	@%p14 bra 	$L__BB0_15;
$L__BB0_16:
	setp.lt.u32 	%p15, %r15, 3;
	@%p15 bra 	$L__BB0_18;
$L__BB0_17:
	mul.wide.u32 	%rd28, %r95, 4;
	add.s64 	%rd29, %rd1, %rd28;
	ld.global.f32 	%f50, [%rd29];
	sub.f32 	%f51, %f50, %f8;
	fma.rn.f32 	%f52, %f51, 0f3BBB989D, 0f3F000000;
	cvt.sat.f32.f32 	%f53, %f52;
	mov.f32 	%f54, 0f4B400001;
	mov.f32 	%f55, 0f437C0000;
	fma.rm.f32 	%f56, %f53, %f55, %f54;
	add.f32 	%f57, %f56, 0fCB40007F;
	neg.f32 	%f58, %f57;
	fma.rn.f32 	%f59, %f51, 0f3FB8AA3B, %f58;
	fma.rn.f32 	%f60, %f51, 0f32A57060, %f59;
	mov.b32 	%r63, %f56;
	shl.b32 	%r64, %r63, 23;
	mov.b32 	%f61, %r64;
	ex2.approx.ftz.f32 	%f62, %f60;
	mul.f32 	%f63, %f62, %f61;
	add.s64 	%rd30, %rd2, %rd28;
	st.global.f32 	[%rd30], %f63;
	add.f32 	%f64, %f125, %f63;
	add.s32 	%r65, %r95, %r2;
	mul.wide.u32 	%rd31, %r65, 4;
	add.s64 	%rd32, %rd1, %rd31;
	ld.global.f32 	%f65, [%rd32];
	sub.f32 	%f66, %f65, %f8;
	fma.rn.f32 	%f67, %f66, 0f3BBB989D, 0f3F000000;
	cvt.sat.f32.f32 	%f68, %f67;
	fma.rm.f32 	%f69, %f68, %f55, %f54;
	add.f32 	%f70, %f69, 0fCB40007F;
	neg.f32 	%f71, %f70;
	fma.rn.f32 	%f72, %f66, 0f3FB8AA3B, %f71;
	fma.rn.f32 	%f73, %f66, 0f32A57060, %f72;
	mov.b32 	%r66, %f69;
	shl.b32 	%r67, %r66, 23;
	mov.b32 	%f74, %r67;
	ex2.approx.ftz.f32 	%f75, %f73;
	mul.f32 	%f76, %f75, %f74;
	add.s64 	%rd33, %rd2, %rd31;
	st.global.f32 	[%rd33], %f76;
	add.f32 	%f77, %f64, %f76;
	add.s32 	%r68, %r65, %r2;
	mul.wide.u32 	%rd34, %r68, 4;
	add.s64 	%rd35, %rd1, %rd34;
	ld.global.f32 	%f78, [%rd35];
	sub.f32 	%f79, %f78, %f8;
	fma.rn.f32 	%f80, %f79, 0f3BBB989D, 0f3F000000;
	cvt.sat.f32.f32 	%f81, %f80;
	fma.rm.f32 	%f82, %f81, %f55, %f54;
	add.f32 	%f83, %f82, 0fCB40007F;
	neg.f32 	%f84, %f83;
	fma.rn.f32 	%f85, %f79, 0f3FB8AA3B, %f84;
	fma.rn.f32 	%f86, %f79, 0f32A57060, %f85;
	mov.b32 	%r69, %f82;
	shl.b32 	%r70, %r69, 23;
	mov.b32 	%f87, %r70;
	ex2.approx.ftz.f32 	%f88, %f86;
	mul.f32 	%f89, %f88, %f87;
	add.s64 	%rd36, %rd2, %rd34;
	st.global.f32 	[%rd36], %f89;
	add.f32 	%f90, %f77, %f89;
	add.s32 	%r71, %r68, %r2;
	mul.wide.u32 	%rd37, %r71, 4;
	add.s64 	%rd38, %rd1, %rd37;
	ld.global.f32 	%f91, [%rd38];
	sub.f32 	%f92, %f91, %f8;
	fma.rn.f32 	%f93, %f92, 0f3BBB989D, 0f3F000000;
	cvt.sat.f32.f32 	%f94, %f93;
	fma.rm.f32 	%f95, %f94, %f55, %f54;
	add.f32 	%f96, %f95, 0fCB40007F;
	neg.f32 	%f97, %f96;
	fma.rn.f32 	%f98, %f92, 0f3FB8AA3B, %f97;
	fma.rn.f32 	%f99, %f92, 0f32A57060, %f98;
	mov.b32 	%r72, %f95;
	shl.b32 	%r73, %r72, 23;
	mov.b32 	%f100, %r73;
	ex2.approx.ftz.f32 	%f101, %f99;
	mul.f32 	%f102, %f101, %f100;
	add.s64 	%rd39, %rd2, %rd37;
	st.global.f32 	[%rd39], %f102;
	add.f32 	%f125, %f90, %f102;
	add.s32 	%r95, %r71, %r2;
	setp.lt.s32 	%p16, %r95, %r34;
	@%p16 bra 	$L__BB0_17;
$L__BB0_18:
	setp.lt.u32 	%p17, %r2, 2;
	st.shared.f32 	[%r12], %f125;
	bar.sync 	0;
	@%p17 bra 	$L__BB0_23;
	mov.u32 	%r97, %r2;
$L__BB0_20:
	shr.u32 	%r25, %r97, 1;
	setp.ge.u32 	%p18, %r100, %r25;
	@%p18 bra 	$L__BB0_22;
	shl.b32 	%r74, %r25, 2;
	add.s32 	%r75, %r12, %r74;
	ld.shared.f32 	%f103, [%r75];
	ld.shared.f32 	%f104, [%r12];
	add.f32 	%f105, %f103, %f104;
	st.shared.f32 	[%r12], %f105;
$L__BB0_22:
	bar.sync 	0;
	setp.gt.u32 	%p19, %r97, 3;
	mov.u32 	%r97, %r25;
	@%p19 bra 	$L__BB0_20;
$L__BB0_23:
	setp.ge.s32 	%p20, %r100, %r34;
	ld.shared.f32 	%f16, [shared];
	bar.sync 	0;
	@%p20 bra 	$L__BB0_29;
	add.s32 	%r76, %r100, %r2;
	max.s32 	%r77, %r34, %r76;
	setp.lt.s32 	%p21, %r76, %r34;
	selp.u32 	%r78, 1, 0, %p21;
	add.s32 	%r79, %r76, %r78;
	sub.s32 	%r80, %r77, %r79;
	div.u32 	%r81, %r80, %r2;
	add.s32 	%r26, %r81, %r78;
	and.b32  	%r82, %r26, 3;
	setp.eq.s32 	%p22, %r82, 3;
	@%p22 bra 	$L__BB0_27;
	add.s32 	%r83, %r26, 1;
	and.b32  	%r84, %r83, 3;
	mul.wide.u32 	%rd40, %r100, 4;
	add.s64 	%rd51, %rd2, %rd40;
	mul.wide.u32 	%rd12, %r2, 4;
	neg.s32 	%r98, %r84;
	mad.lo.s32 	%r100, %r2, %r84, %r100;
$L__BB0_26:
	.pragma "nounroll";
	ld.global.f32 	%f106, [%rd51];
	div.rn.f32 	%f107, %f106, %f16;
	st.global.f32 	[%rd51], %f107;
	add.s64 	%rd51, %rd51, %rd12;
	add.s32 	%r98, %r98, 1;
	setp.ne.s32 	%p23, %r98, 0;
	@%p23 bra 	$L__BB0_26;
$L__BB0_27:
	setp.lt.u32 	%p24, %r26, 3;
	@%p24 bra 	$L__BB0_29;
$L__BB0_28:
	mul.wide.u32 	%rd41, %r100, 4;
	add.s64 	%rd42, %rd2, %rd41;
	ld.global.f32 	%f108, [%rd42];
	div.rn.f32 	%f109, %f108, %f16;
	st.global.f32 	[%rd42], %f109;
	add.s32 	%r85, %r100, %r2;
	mul.wide.u32 	%rd43, %r85, 4;
	add.s64 	%rd44, %rd2, %rd43;
	ld.global.f32 	%f110, [%rd44];
	div.rn.f32 	%f111, %f110, %f16;
	st.global.f32 	[%rd44], %f111;
	add.s32 	%r86, %r85, %r2;
	mul.wide.u32 	%rd45, %r86, 4;
	add.s64 	%rd46, %rd2, %rd45;
	ld.global.f32 	%f112, [%rd46];
	div.rn.f32 	%f113, %f112, %f16;
	st.global.f32 	[%rd46], %f113;
	add.s32 	%r87, %r86, %r2;
	mul.wide.u32 	%rd47, %r87, 4;
	add.s64 	%rd48, %rd2, %rd47;
	ld.global.f32 	%f114, [%rd48];
	div.rn.f32 	%f115, %f114, %f16;
	st.global.f32 	[%rd48], %f115;
	add.s32 	%r100, %r87, %r2;
	setp.lt.s32 	%p25, %r100, %r34;
	@%p25 bra 	$L__BB0_28;
$L__BB0_29:
	ret;

}


// ===== COMPILED SASS (sm_100) =====

	.target	sm_100

	.elftype	@"ET_EXEC"


//--------------------- .note.nv.tkinfo           --------------------------
	.section	.note.nv.tkinfo,"",@"SHT_NOTE"
	.sectionflags	@"SHF_NOTE_NV_TKINFO"
	.tkinfo
        /*0018*/ 	.word	0x00000002
        /*0030*/ 	.string	""
        /*0030*/ 	.string	"ptxas"
        /*0030*/ 	.string	"Cuda compilation tools, release 13.0, V13.0.88"
        /*0030*/ 	.string	"Build cuda_13.0.r13.0/compiler.36424714_0"
        /*0030*/ 	.string	"-arch sm_100 -m 64 "



//--------------------- .note.nv.cuinfo           --------------------------
	.section	.note.nv.cuinfo,"",@"SHT_NOTE"
	.sectionflags	@"SHF_NOTE_NV_CUINFO"
        /*0018*/ 	.short	0x0002
        /*001a*/ 	.short	0x0064
        /*001c*/ 	.short	0x0082
	.zero		2


//--------------------- .nv.info                  --------------------------
	.section	.nv.info,"",@"SHT_CUDA_INFO"
	.align	4


	//----- nvinfo : EIATTR_REGCOUNT
	.align		4
        /*0000*/ 	.byte	0x04, 0x2f
        /*0002*/ 	.short	(.L_1 - .L_0)
	.align		4
.L_0:
        /*0004*/ 	.word	index@(_Z14softmax_kernelPKfPfi)
        /*0008*/ 	.word	0x0000001c


	//----- nvinfo : EIATTR_FRAME_SIZE
	.align		4
.L_1:
        /*000c*/ 	.byte	0x04, 0x11
        /*000e*/ 	.short	(.L_3 - .L_2)
	.align		4
.L_2:
        /*0010*/ 	.word	index@($__internal_0_$__cuda_sm3x_div_rn_noftz_f32_slowpath)
        /*0014*/ 	.word	0x00000000


	//----- nvinfo : EIATTR_FRAME_SIZE
	.align		4
.L_3:
        /*0018*/ 	.byte	0x04, 0x11
        /*001a*/ 	.short	(.L_5 - .L_4)
	.align		4
.L_4:
        /*001c*/ 	.word	index@(_Z14softmax_kernelPKfPfi)
        /*0020*/ 	.word	0x00000000


	//----- nvinfo : EIATTR_MIN_STACK_SIZE
	.align		4
.L_5:
        /*0024*/ 	.byte	0x04, 0x12
        /*0026*/ 	.short	(.L_7 - .L_6)
	.align		4
.L_6:
        /*0028*/ 	.word	index@(_Z14softmax_kernelPKfPfi)
        /*002c*/ 	.word	0x00000000
.L_7:


//--------------------- .nv.compat                --------------------------
	.section	.nv.compat,"",@"SHT_CUDA_COMPAT_INFO"
	.align	4
        /*0000*/ 	.byte	0x02, 0x09, 0x00, 0x00, 0x02, 0x02, 0x01, 0x00, 0x02, 0x05, 0x05, 0x00, 0x03, 0x07, 0x01, 0x01
        /*0010*/ 	.byte	0x02, 0x03, 0x00, 0x00, 0x02, 0x06, 0x01, 0x00, 0x04, 0x0b, 0x08, 0x00, 0x01, 0x00, 0x00, 0x00
        /*0020*/ 	.byte	0x00, 0x00, 0x00, 0x00


//--------------------- .nv.info._Z14softmax_kernelPKfPfi --------------------------
	.section	.nv.info._Z14softmax_kernelPKfPfi,"",@"SHT_CUDA_INFO"
	.sectionflags	@""
	.align	4


	//----- nvinfo : EIATTR_CUDA_API_VERSION
	.align		4
        /*0000*/ 	.byte	0x04, 0x37
        /*0002*/ 	.short	(.L_9 - .L_8)
.L_8:
        /*0004*/ 	.word	0x00000082


	//----- nvinfo : EIATTR_KPARAM_INFO
	.align		4
.L_9:
        /*0008*/ 	.byte	0x04, 0x17
        /*000a*/ 	.short	(.L_11 - .L_10)
.L_10:
        /*000c*/ 	.word	0x00000000
        /*0010*/ 	.short	0x0002
        /*0012*/ 	.short	0x0010
        /*0014*/ 	.byte	0x00, 0xf0, 0x11, 0x00


	//----- nvinfo : EIATTR_KPARAM_INFO
	.align		4
.L_11:
        /*0018*/ 	.byte	0x04, 0x17
        /*001a*/ 	.short	(.L_13 - .L_12)
.L_12:
        /*001c*/ 	.word	0x00000000
        /*0020*/ 	.short	0x0001
        /*0022*/ 	.short	0x0008
        /*0024*/ 	.byte	0x00, 0xf5, 0x21, 0x00


	//----- nvinfo : EIATTR_KPARAM_INFO
	.align		4
.L_13:
        /*0028*/ 	.byte	0x04, 0x17
        /*002a*/ 	.short	(.L_15 - .L_14)
.L_14:
        /*002c*/ 	.word	0x00000000
        /*0030*/ 	.short	0x0000
        /*0032*/ 	.short	0x0000
        /*0034*/ 	.byte	0x00, 0xf5, 0x21, 0x00


	//----- nvinfo : EIATTR_SPARSE_MMA_MASK
	.align		4
.L_15:
        /*0038*/ 	.byte	0x03, 0x50
        /*003a*/ 	.short	0x0000


	//----- nvinfo : EIATTR_MAXREG_COUNT
	.align		4
        /*003c*/ 	.byte	0x03, 0x1b
        /*003e*/ 	.short	0x00ff


	//----- nvinfo : EIATTR_NUM_BARRIERS
	.align		4
        /*0040*/ 	.byte	0x02, 0x4c
        /*0042*/ 	.byte	0x01
	.zero		1


	//----- nvinfo : EIATTR_MERCURY_ISA_VERSION
	.align		4
        /*0044*/ 	.byte	0x03, 0x5f
        /*0046*/ 	.short	0x0101


	//----- nvinfo : EIATTR_VRC_CTA_INIT_COUNT
	.align		4
        /*0048*/ 	.byte	0x02, 0x4a
	.zero		1
	.zero		1


	//----- nvinfo : EIATTR_EXIT_INSTR_OFFSETS
	.align		4
        /*004c*/ 	.byte	0x04, 0x1c
        /*004e*/ 	.short	(.L_17 - .L_16)


	//   ....[0]....
.L_16:
        /*0050*/ 	.word	0x00000030


	//   ....[1]....
        /*0054*/ 	.word	0x00001040


	//   ....[2]....
        /*0058*/ 	.word	0x000013e0


	//   ....[3]....
        /*005c*/ 	.word	0x00001870


	//----- nvinfo : EIATTR_CRS_STACK_SIZE
	.align		4
.L_17:
        /*0060*/ 	.byte	0x04, 0x1e
        /*0062*/ 	.short	(.L_19 - .L_18)
.L_18:
        /*0064*/ 	.word	0x00000000


	//----- nvinfo : EIATTR_CBANK_PARAM_SIZE
	.align		4
.L_19:
        /*0068*/ 	.byte	0x03, 0x19
        /*006a*/ 	.short	0x0014


	//----- nvinfo : EIATTR_PARAM_CBANK
	.align		4
        /*006c*/ 	.byte	0x04, 0x0a
        /*006e*/ 	.short	(.L_21 - .L_20)
	.align		4
.L_20:
        /*0070*/ 	.word	index@(.nv.constant0._Z14softmax_kernelPKfPfi)
        /*0074*/ 	.short	0x0380
        /*0076*/ 	.short	0x0014


	//----- nvinfo : EIATTR_SW_WAR
	.align		4
.L_21:
        /*0078*/ 	.byte	0x04, 0x36
        /*007a*/ 	.short	(.L_23 - .L_22)
.L_22:
        /*007c*/ 	.word	0x00000008
.L_23:


//--------------------- .nv.callgraph             --------------------------
	.section	.nv.callgraph,"",@"SHT_CUDA_CALLGRAPH"
	.align	4
	.sectionentsize	8
	.align		4
        /*0000*/ 	.word	0x00000000
	.align		4
        /*0004*/ 	.word	0xffffffff
	.align		4
        /*0008*/ 	.word	0x00000000
	.align		4
        /*000c*/ 	.word	0xfffffffe
	.align		4
        /*0010*/ 	.word	0x00000000
	.align		4
        /*0014*/ 	.word	0xfffffffd
	.align		4
        /*0018*/ 	.word	0x00000000
	.align		4
        /*001c*/ 	.word	0xfffffffc


//--------------------- .text._Z14softmax_kernelPKfPfi --------------------------
	.section	.text._Z14softmax_kernelPKfPfi,"ax",@progbits
	.align	128
        .global         _Z14softmax_kernelPKfPfi
        .type           _Z14softmax_kernelPKfPfi,@function
        .size           _Z14softmax_kernelPKfPfi,(.L_x_42 - _Z14softmax_kernelPKfPfi)
        .other          _Z14softmax_kernelPKfPfi,@"STO_CUDA_ENTRY STV_DEFAULT"
_Z14softmax_kernelPKfPfi:
.text._Z14softmax_kernelPKfPfi:
[----:B------:R-:W-:Y:S08]  /*0000*/  LDC R1, c[0x0][0x37c] ;  /* 0x0000df00ff017b82 */ /* 0x000ff00000000800 */
[----:B------:R-:W0:Y:S02]  /*0010*/  S2UR UR4, SR_CTAID.X ;  /* 0x00000000000479c3 */ /* 0x000e240000002500 */
[----:B0-----:R-:W-:-:S13]  /*0020*/  ISETP.NE.AND P0, PT, RZ, UR4, PT ;  /* 0x00000004ff007c0c */ /* 0x001fda000bf05270 */
[----:B------:R-:W-:Y:S05]  /*0030*/  @P0 EXIT ;  /* 0x000000000000094d */ /* 0x000fea0003800000 */
[----:B------:R-:W0:Y:S01]  /*0040*/  S2R R11, SR_TID.X ;  /* 0x00000000000b7919 */ /* 0x000e220000002100 */
[----:B------:R-:W0:Y:S01]  /*0050*/  LDCU UR4, c[0x0][0x390] ;  /* 0x00007200ff0477ac */ /* 0x000e220008000800 */
[----:B------:R-:W1:Y:S01]  /*0060*/  LDC R2, c[0x0][0x360] ;  /* 0x0000d800ff027b82 */ /* 0x000e620000000800 */
[----:B------:R-:W-:Y:S01]  /*0070*/  BSSY.RECONVERGENT B0, `(.L_x_0) ;  /* 0x0000045000007945 */ /* 0x000fe20003800200 */
[----:B------:R-:W-:Y:S01]  /*0080*/  MOV R3, 0xff800000 ;  /* 0xff80000000037802 */ /* 0x000fe20000000f00 */
[----:B------:R-:W2:Y:S01]  /*0090*/  LDCU.64 UR8, c[0x0][0x358] ;  /* 0x00006b00ff0877ac */ /* 0x000ea20008000a00 */
[----:B0-----:R-:W-:-:S13]  /*00a0*/  ISETP.GE.AND P0, PT, R11, UR4, PT ;  /* 0x000000040b007c0c */ /* 0x001fda000bf06270 */
[----:B--2---:R-:W-:Y:S05]  /*00b0*/  @P0 BRA `(.L_x_1) ;  /* 0x0000000400000947 */ /* 0x004fea0003800000 */
[----:B-1----:R-:W0:Y:S01]  /*00c0*/  I2F.U32.RP R7, R2 ;  /* 0x0000000200077306 */ /* 0x002e220000209000 */
[----:B------:R-:W-:Y:S01]  /*00d0*/  IADD3 R0, PT, PT, R11, R2, RZ ;  /* 0x000000020b007210 */ /* 0x000fe20007ffe0ff */
[----:B------:R-:W-:Y:S01]  /*00e0*/  BSSY.RECONVERGENT B1, `(.L_x_2) ;  /* 0x000002b000017945 */ /* 0x000fe20003800200 */
[----:B------:R-:W-:Y:S02]  /*00f0*/  ISETP.NE.U32.AND P2, PT, R2, RZ, PT ;  /* 0x000000ff0200720c */ /* 0x000fe40003f45070 */
[C---:B------:R-:W-:Y:S02]  /*0100*/  ISETP.GE.U32.AND P0, PT, R0.reuse, UR4, PT ;  /* 0x0000000400007c0c */ /* 0x040fe4000bf06070 */
[----:B------:R-:W-:Y:S02]  /*0110*/  VIMNMX.U32 R3, PT, PT, R0, UR4, !PT ;  /* 0x0000000400037c48 */ /* 0x000fe4000ffe0000 */
[----:B------:R-:W-:Y:S02]  /*0120*/  SEL R6, RZ, 0x1, P0 ;  /* 0x00000001ff067807 */ /* 0x000fe40000000000 */
[----:B------:R-:W-:-:S02]  /*0130*/  MOV R15, R11 ;  /* 0x0000000b000f7202 */ /* 0x000fc40000000f00 */
[----:B------:R-:W-:Y:S01]  /*0140*/  IADD3 R3, PT, PT, R3, -R0, -R6 ;  /* 0x8000000003037210 */ /* 0x000fe20007ffe806 */
[----:B0-----:R-:W0:Y:S02]  /*0150*/  MUFU.RCP R7, R7 ;  /* 0x0000000700077308 */ /* 0x001e240000001000 */
[----:B0-----:R-:W-:-:S06]  /*0160*/  IADD3 R4, PT, PT, R7, 0xffffffe, RZ ;  /* 0x0ffffffe07047810 */ /* 0x001fcc0007ffe0ff */
[----:B------:R0:W1:Y:S02]  /*0170*/  F2I.FTZ.U32.TRUNC.NTZ R5, R4 ;  /* 0x0000000400057305 */ /* 0x000064000021f000 */
[----:B0-----:R-:W-:Y:S02]  /*0180*/  IMAD.MOV.U32 R4, RZ, RZ, RZ ;  /* 0x000000ffff047224 */ /* 0x001fe400078e00ff */
[----:B-1----:R-:W-:-:S04]  /*0190*/  IMAD.MOV R9, RZ, RZ, -R5 ;  /* 0x000000ffff097224 */ /* 0x002fc800078e0a05 */
[----:B------:R-:W-:-:S04]  /*01a0*/  IMAD R9, R9, R2, RZ ;  /* 0x0000000209097224 */ /* 0x000fc800078e02ff */
[----:B------:R-:W-:-:S06]  /*01b0*/  IMAD.HI.U32 R8, R5, R9, R4 ;  /* 0x0000000905087227 */ /* 0x000fcc00078e0004 */
[----:B------:R-:W-:-:S05]  /*01c0*/  IMAD.HI.U32 R5, R8, R3, RZ ;  /* 0x0000000308057227 */ /* 0x000fca00078e00ff */
[----:B------:R-:W-:-:S05]  /*01d0*/  IADD3 R0, PT, PT, -R5, RZ, RZ ;  /* 0x000000ff05007210 */ /* 0x000fca0007ffe1ff */
[----:B------:R-:W-:-:S05]  /*01e0*/  IMAD R3, R2, R0, R3 ;  /* 0x0000000002037224 */ /* 0x000fca00078e0203 */
[----:B------:R-:W-:-:S13]  /*01f0*/  ISETP.GE.U32.AND P0, PT, R3, R2, PT ;  /* 0x000000020300720c */ /* 0x000fda0003f06070 */
[----:B------:R-:W-:Y:S01]  /*0200*/  @P0 IMAD.IADD R3, R3, 0x1, -R2 ;  /* 0x0000000103030824 */ /* 0x000fe200078e0a02 */
[----:B------:R-:W-:-:S04]  /*0210*/  @P0 IADD3 R5, PT, PT, R5, 0x1, RZ ;  /* 0x0000000105050810 */ /* 0x000fc80007ffe0ff */
[----:B------:R-:W-:-:S13]  /*0220*/  ISETP.GE.U32.AND P1, PT, R3, R2, PT ;  /* 0x000000020300720c */ /* 0x000fda0003f26070 */
[----:B------:R-:W-:Y:S01]  /*0230*/  @P1 VIADD R5, R5, 0x1 ;  /* 0x0000000105051836 */ /* 0x000fe20000000000 */
[----:B------:R-:W-:-:S04]  /*0240*/  @!P2 LOP3.LUT R5, RZ, R2, RZ, 0x33, !PT ;  /* 0x00000002ff05a212 */ /* 0x000fc800078e33ff */
[----:B------:R-:W-:-:S04]  /*0250*/  IADD3 R0, PT, PT, R6, R5, RZ ;  /* 0x0000000506007210 */ /* 0x000fc80007ffe0ff */
[C---:B------:R-:W-:Y:S02]  /*0260*/  LOP3.LUT R3, R0.reuse, 0x3, RZ, 0xc0, !PT ;  /* 0x0000000300037812 */ /* 0x040fe400078ec0ff */
[----:B------:R-:W-:Y:S02]  /*0270*/  ISETP.GE.U32.AND P1, PT, R0, 0x3, PT ;  /* 0x000000030000780c */ /* 0x000fe40003f26070 */
[----:B------:R-:W-:Y:S01]  /*0280*/  ISETP.NE.AND P0, PT, R3, 0x3, PT ;  /* 0x000000030300780c */ /* 0x000fe20003f05270 */
[----:B------:R-:W-:-:S12]  /*0290*/  IMAD.MOV.U32 R3, RZ, RZ, -0x800000 ;  /* 0xff800000ff037424 */ /* 0x000fd800078e00ff */
[----:B------:R-:W-:Y:S05]  /*02a0*/  @!P0 BRA `(.L_x_3) ;  /* 0x0000000000388947 */ /* 0x000fea0003800000 */
[----:B------:R-:W0:Y:S01]  /*02b0*/  LDC.64 R4, c[0x0][0x380] ;  /* 0x0000e000ff047b82 */ /* 0x000e220000000a00 */
[----:B------:R-:W-:Y:S01]  /*02c0*/  VIADD R0, R0, 0x1 ;  /* 0x0000000100007836 */ /* 0x000fe20000000000 */
[----:B------:R-:W-:Y:S01]  /*02d0*/  MOV R3, 0xff800000 ;  /* 0xff80000000037802 */ /* 0x000fe20000000f00 */
[----:B------:R-:W-:-:S03]  /*02e0*/  IMAD.MOV.U32 R15, RZ, RZ, R11 ;  /* 0x000000ffff0f7224 */ /* 0x000fc600078e000b */
[----:B------:R-:W-:-:S04]  /*02f0*/  LOP3.LUT R0, R0, 0x3, RZ, 0xc0, !PT ;  /* 0x0000000300007812 */ /* 0x000fc800078ec0ff */
[----:B------:R-:W-:Y:S01]  /*0300*/  IADD3 R0, PT, PT, -R0, RZ, RZ ;  /* 0x000000ff00007210 */ /* 0x000fe20007ffe1ff */
[----:B0-----:R-:W-:-:S07]  /*0310*/  IMAD.WIDE.U32 R4, R11, 0x4, R4 ;  /* 0x000000040b047825 */ /* 0x001fce00078e0004 */
.L_x_4:
[----:B------:R0:W2:Y:S01]  /*0320*/  LDG.E R6, desc[UR8][R4.64] ;  /* 0x0000000804067981 */ /* 0x0000a2000c1e1900 */
[----:B------:R-:W-:Y:S01]  /*0330*/  VIADD R0, R0, 0x1 ;  /* 0x0000000100007836 */ /* 0x000fe20000000000 */
[----:B------:R-:W-:-:S04]  /*0340*/  IADD3 R15, PT, PT, R2, R15, RZ ;  /* 0x0000000f020f7210 */ /* 0x000fc80007ffe0ff */
[----:B------:R-:W-:Y:S01]  /*0350*/  ISETP.NE.AND P0, PT, R0, RZ, PT ;  /* 0x000000ff0000720c */ /* 0x000fe20003f05270 */
[----:B0-----:R-:W-:Y:S01]  /*0360*/  IMAD.WIDE.U32 R4, R2, 0x4, R4 ;  /* 0x0000000402047825 */ /* 0x001fe200078e0004 */
[----:B--2---:R-:W-:-:S11]  /*0370*/  FMNMX R3, R6, R3, !PT ;  /* 0x0000000306037209 */ /* 0x004fd60007800000 */
[----:B------:R-:W-:Y:S05]  /*0380*/  @P0 BRA `(.L_x_4) ;  /* 0xfffffffc00e40947 */ /* 0x000fea000383ffff */
.L_x_3:
[----:B------:R-:W-:Y:S05]  /*0390*/  BSYNC.RECONVERGENT B1 ;  /* 0x0000000000017941 */ /* 0x000fea0003800200 */
.L_x_2:
[----:B------:R-:W-:Y:S05]  /*03a0*/  @!P1 BRA `(.L_x_1) ;  /* 0x0000000000449947 */ /* 0x000fea0003800000 */
.L_x_5:
[----:B------:R-:W0:Y:S01]  /*03b0*/  LDC.64 R12, c[0x0][0x380] ;  /* 0x0000e000ff0c7b82 */ /* 0x000e220000000a00 */
[----:B------:R-:W-:-:S05]  /*03c0*/  IMAD.IADD R7, R2, 0x1, R15 ;  /* 0x0000000102077824 */ /* 0x000fca00078e020f */
[----:B------:R-:W-:Y:S01]  /*03d0*/  IADD3 R9, PT, PT, R7, R2, RZ ;  /* 0x0000000207097210 */ /* 0x000fe20007ffe0ff */
[----:B0-----:R-:W-:-:S04]  /*03e0*/  IMAD.WIDE.U32 R4, R15, 0x4, R12 ;  /* 0x000000040f047825 */ /* 0x001fc800078e000c */
[----:B------:R-:W-:Y:S02]  /*03f0*/  IMAD.IADD R15, R9, 0x1, R2 ;  /* 0x00000001090f7824 */ /* 0x000fe400078e0202 */
[--C-:B------:R-:W-:Y:S01]  /*0400*/  IMAD.WIDE.U32 R6, R7, 0x4, R12.reuse ;  /* 0x0000000407067825 */ /* 0x100fe200078e000c */
[----:B------:R-:W2:Y:S03]  /*0410*/  LDG.E R4, desc[UR8][R4.64] ;  /* 0x0000000804047981 */ /* 0x000ea6000c1e1900 */
[--C-:B------:R-:W-:Y:S02]  /*0420*/  IMAD.WIDE.U32 R8, R9, 0x4, R12.reuse ;  /* 0x0000000409087825 */ /* 0x100fe400078e000c */
[----:B------:R-:W2:Y:S02]  /*0430*/  LDG.E R6, desc[UR8][R6.64] ;  /* 0x0000000806067981 */ /* 0x000ea4000c1e1900 */
[----:B------:R-:W-:-:S02]  /*0440*/  IMAD.WIDE.U32 R12, R15, 0x4, R12 ;  /* 0x000000040f0c7825 */ /* 0x000fc400078e000c */
[----:B------:R-:W3:Y:S04]  /*0450*/  LDG.E R8, desc[UR8][R8.64] ;  /* 0x0000000808087981 */ /* 0x000ee8000c1e1900 */
[----:B------:R-:W3:Y:S01]  /*0460*/  LDG.E R12, desc[UR8][R12.64] ;  /* 0x000000080c0c7981 */ /* 0x000ee2000c1e1900 */
[----:B------:R-:W-:-:S04]  /*0470*/  IADD3 R15, PT, PT, R15, R2, RZ ;  /* 0x000000020f0f7210 */ /* 0x000fc80007ffe0ff */
[----:B------:R-:W-:Y:S02]  /*0480*/  ISETP.GE.AND P0, PT, R15, UR4, PT ;  /* 0x000000040f007c0c */ /* 0x000fe4000bf06270 */
[----:B--2---:R-:W-:-:S04]  /*0490*/  FMNMX3 R3, R3, R4, R6, !PT ;  /* 0x0000000403037276 */ /* 0x004fc80007800006 */
[----:B---3--:R-:W-:-:S07]  /*04a0*/  FMNMX3 R3, R3, R8, R12, !PT ;  /* 0x0000000803037276 */ /* 0x008fce000780000c */
[----:B------:R-:W-:Y:S05]  /*04b0*/  @!P0 BRA `(.L_x_5) ;  /* 0xfffffffc00bc8947 */ /* 0x000fea000383ffff */
.L_x_1:
[----:B------:R-:W-:Y:S05]  /*04c0*/  BSYNC.RECONVERGENT B0 ;  /* 0x0000000000007941 */ /* 0x000fea0003800200 */
.L_x_0:
[----:B------:R-:W0:Y:S01]  /*04d0*/  S2UR UR5, SR_CgaCtaId ;  /* 0x00000000000579c3 */ /* 0x000e220000008800 */
[----:B------:R-:W-:Y:S01]  /*04e0*/  UMOV UR4, 0x400 ;  /* 0x0000040000047882 */ /* 0x000fe20000000000 */
[----:B-1----:R-:W-:-:S06]  /*04f0*/  ISETP.GE.U32.AND P0, PT, R2, 0x2, PT ;  /* 0x000000020200780c */ /* 0x002fcc0003f06070 */
[----:B------:R-:W1:Y:S01]  /*0500*/  S2UR UR6, SR_CgaCtaId ;  /* 0x00000000000679c3 */ /* 0x000e620000008800 */
[----:B0-----:R-:W-:-:S03]  /*0510*/  ULEA UR4, UR5, UR4, 0x18 ;  /* 0x0000000405047291 */ /* 0x001fc6000f8ec0ff */
[----:B------:R-:W-:-:S03]  /*0520*/  UMOV UR5, 0x400 ;  /* 0x0000040000057882 */ /* 0x000fc60000000000 */
[----:B------:R-:W-:Y:S01]  /*0530*/  LEA R0, R11, UR4, 0x2 ;  /* 0x000000040b007c11 */ /* 0x000fe2000f8e10ff */
[----:B-1----:R-:W-:-:S04]  /*0540*/  ULEA UR5, UR6, UR5, 0x18 ;  /* 0x0000000506057291 */ /* 0x002fc8000f8ec0ff */
[----:B------:R0:W-:Y:S01]  /*0550*/  STS [R0], R3 ;  /* 0x0000000300007388 */ /* 0x0001e20000000800 */
[----:B------:R-:W-:Y:S06]  /*0560*/  BAR.SYNC.DEFER_BLOCKING 0x0 ;  /* 0x0000000000007b1d */ /* 0x000fec0000010000 */
[----:B------:R-:W-:Y:S05]  /*0570*/  @!P0 BRA `(.L_x_6) ;  /* 0x0000000000308947 */ /* 0x000fea0003800000 */
[----:B0-----:R-:W-:-:S07]  /*0580*/  IMAD.MOV.U32 R3, RZ, RZ, R2 ;  /* 0x000000ffff037224 */ /* 0x001fce00078e0002 */
.L_x_7:
[----:B------:R-:W-:-:S04]  /*0590*/  SHF.R.U32.HI R6, RZ, 0x1, R3 ;  /* 0x00000001ff067819 */ /* 0x000fc80000011603 */
[----:B------:R-:W-:-:S13]  /*05a0*/  ISETP.GE.U32.AND P0, PT, R11, R6, PT ;  /* 0x000000060b00720c */ /* 0x000fda0003f06070 */
[----:B------:R-:W-:Y:S01]  /*05b0*/  @!P0 LEA R5, R6, R0, 0x2 ;  /* 0x0000000006058211 */ /* 0x000fe200078e10ff */
[----:B------:R-:W-:Y:S05]  /*05c0*/  @!P0 LDS R4, [R0] ;  /* 0x0000000000048984 */ /* 0x000fea0000000800 */
[----:B------:R-:W0:Y:S02]  /*05d0*/  @!P0 LDS R5, [R5] ;  /* 0x0000000005058984 */ /* 0x000e240000000800 */
[----:B0-----:R-:W-:-:S05]  /*05e0*/  @!P0 FMNMX R7, R4, R5, !PT ;  /* 0x0000000504078209 */ /* 0x001fca0007800000 */
[----:B------:R1:W-:Y:S01]  /*05f0*/  @!P0 STS [R0], R7 ;  /* 0x0000000700008388 */ /* 0x0003e20000000800 */
[----:B------:R-:W-:Y:S01]  /*0600*/  BAR.SYNC.DEFER_BLOCKING 0x0 ;  /* 0x0000000000007b1d */ /* 0x000fe20000010000 */
[----:B------:R-:W-:Y:S01]  /*0610*/  ISETP.GT.U32.AND P0, PT, R3, 0x3, PT ;  /* 0x000000030300780c */ /* 0x000fe20003f04070 */
[----:B------:R-:W-:-:S12]  /*0620*/  IMAD.MOV.U32 R3, RZ, RZ, R6 ;  /* 0x000000ffff037224 */ /* 0x000fd800078e0006 */
[----:B-1----:R-:W-:Y:S05]  /*0630*/  @P0 BRA `(.L_x_7) ;  /* 0xfffffffc00d40947 */ /* 0x002fea000383ffff */
.L_x_6:
[----:B------:R-:W1:Y:S01]  /*0640*/  LDCU UR10, c[0x0][0x390] ;  /* 0x00007200ff0a77ac */ /* 0x000e620008000800 */
[----:B0-----:R-:W0:Y:S01]  /*0650*/  LDS R3, [UR5] ;  /* 0x00000005ff037984 */ /* 0x001e220008000800 */
[----:B------:R-:W-:Y:S01]  /*0660*/  BSSY.RECONVERGENT B0, `(.L_x_8) ;  /* 0x0000086000007945 */ /* 0x000fe20003800200 */
[----:B------:R-:W-:Y:S01]  /*0670*/  HFMA2 R9, -RZ, RZ, 0, 0 ;  /* 0x00000000ff097431 */ /* 0x000fe200000001ff */
[----:B------:R-:W2:Y:S01]  /*0680*/  LDCU.128 UR4, c[0x0][0x380] ;  /* 0x00007000ff0477ac */ /* 0x000ea20008000c00 */
[----:B------:R-:W-:Y:S01]  /*0690*/  BAR.SYNC.DEFER_BLOCKING 0x0 ;  /* 0x0000000000007b1d */ /* 0x000fe20000010000 */
[----:B-1----:R-:W-:-:S13]  /*06a0*/  ISETP.GE.AND P0, PT, R11, UR10, PT ;  /* 0x0000000a0b007c0c */ /* 0x002fda000bf06270 */
[----:B--2---:R-:W-:Y:S05]  /*06b0*/  @P0 BRA `(.L_x_9) ;  /* 0x0000000800000947 */ /* 0x004fea0003800000 */
[----:B------:R-:W1:Y:S01]  /*06c0*/  I2F.U32.RP R8, R2 ;  /* 0x0000000200087306 */ /* 0x000e620000209000 */
[----:B------:R-:W-:Y:S01]  /*06d0*/  IMAD.IADD R7, R11, 0x1, R2 ;  /* 0x000000010b077824 */ /* 0x000fe200078e0202 */
[----:B------:R-:W-:Y:S01]  /*06e0*/  ISETP.NE.U32.AND P2, PT, R2, RZ, PT ;  /* 0x000000ff0200720c */ /* 0x000fe20003f45070 */
[----:B------:R-:W-:Y:S01]  /*06f0*/  BSSY.RECONVERGENT B1, `(.L_x_10) ;  /* 0x000003b000017945 */ /* 0x000fe20003800200 */
[----:B------:R-:W-:Y:S02]  /*0700*/  IMAD.MOV.U32 R15, RZ, RZ, R11 ;  /* 0x000000ffff0f7224 */ /* 0x000fe400078e000b */
[C---:B------:R-:W-:Y:S02]  /*0710*/  ISETP.GE.AND P0, PT, R7.reuse, UR10, PT ;  /* 0x0000000a07007c0c */ /* 0x040fe4000bf06270 */
[----:B------:R-:W-:Y:S02]  /*0720*/  VIMNMX R6, PT, PT, R7, UR10, !PT ;  /* 0x0000000a07067c48 */ /* 0x000fe4000ffe0100 */
[----:B------:R-:W-:Y:S01]  /*0730*/  SEL R9, RZ, 0x1, P0 ;  /* 0x00000001ff097807 */ /* 0x000fe20000000000 */
[----:B-1----:R-:W1:Y:S02]  /*0740*/  MUFU.RCP R8, R8 ;  /* 0x0000000800087308 */ /* 0x002e640000001000 */
[----:B-1----:R-:W-:-:S06]  /*0750*/  VIADD R4, R8, 0xffffffe ;  /* 0x0ffffffe08047836 */ /* 0x002fcc0000000000 */
[----:B------:R1:W2:Y:S02]  /*0760*/  F2I.FTZ.U32.TRUNC.NTZ R5, R4 ;  /* 0x0000000400057305 */ /* 0x0002a4000021f000 */
[----:B-1----:R-:W-:Y:S02]  /*0770*/  MOV R4, RZ ;  /* 0x000000ff00047202 */ /* 0x002fe40000000f00 */
[----:B--2---:R-:W-:-:S05]  /*0780*/  IADD3 R13, PT, PT, RZ, -R5, RZ ;  /* 0x80000005ff0d7210 */ /* 0x004fca0007ffe0ff */
[----:B------:R-:W-:-:S04]  /*0790*/  IMAD R13, R13, R2, RZ ;  /* 0x000000020d0d7224 */ /* 0x000fc800078e02ff */
[----:B------:R-:W-:Y:S01]  /*07a0*/  IMAD.HI.U32 R8, R5, R13, R4 ;  /* 0x0000000d05087227 */ /* 0x000fe200078e0004 */
[----:B------:R-:W-:Y:S02]  /*07b0*/  IADD3 R5, PT, PT, R6, -R7, -R9 ;  /* 0x8000000706057210 */ /* 0x000fe40007ffe809 */
[----:B------:R-:W1:Y:S03]  /*07c0*/  LDC.64 R6, c[0x0][0x388] ;  /* 0x0000e200ff067b82 */ /* 0x000e660000000a00 */
[----:B------:R-:W-:-:S04]  /*07d0*/  IMAD.HI.U32 R8, R8, R5, RZ ;  /* 0x0000000508087227 */ /* 0x000fc800078e00ff */
[----:B------:R-:W-:-:S04]  /*07e0*/  IMAD.MOV R4, RZ, RZ, -R8 ;  /* 0x000000ffff047224 */ /* 0x000fc800078e0a08 */
[----:B------:R-:W-:-:S05]  /*07f0*/  IMAD R5, R2, R4, R5 ;  /* 0x0000000402057224 */ /* 0x000fca00078e0205 */
[----:B------:R-:W-:-:S13]  /*0800*/  ISETP.GE.U32.AND P0, PT, R5, R2, PT ;  /* 0x000000020500720c */ /* 0x000fda0003f06070 */
[----:B------:R-:W-:Y:S01]  /*0810*/  @P0 IADD3 R5, PT, PT, R5, -R2, RZ ;  /* 0x8000000205050210 */ /* 0x000fe20007ffe0ff */
[----:B------:R-:W-:-:S03]  /*0820*/  @P0 VIADD R8, R8, 0x1 ;  /* 0x0000000108080836 */ /* 0x000fc60000000000 */
[----:B------:R-:W-:Y:S02]  /*0830*/  ISETP.GE.U32.AND P1, PT, R5, R2, PT ;  /* 0x000000020500720c */ /* 0x000fe40003f26070 */
[----:B------:R-:W2:Y:S11]  /*0840*/  LDC.64 R4, c[0x0][0x380] ;  /* 0x0000e000ff047b82 */ /* 0x000eb60000000a00 */
[----:B------:R-:W-:-:S02]  /*0850*/  @P1 IADD3 R8, PT, PT, R8, 0x1, RZ ;  /* 0x0000000108081810 */ /* 0x000fc40007ffe0ff */
[----:B------:R-:W-:-:S05]  /*0860*/  @!P2 LOP3.LUT R8, RZ, R2, RZ, 0x33, !PT ;  /* 0x00000002ff08a212 */ /* 0x000fca00078e33ff */
[----:B------:R-:W-:-:S05]  /*0870*/  IMAD.IADD R8, R9, 0x1, R8 ;  /* 0x0000000109087824 */ /* 0x000fca00078e0208 */
[C---:B------:R-:W-:Y:S02]  /*0880*/  LOP3.LUT R9, R8.reuse, 0x3, RZ, 0xc0, !PT ;  /* 0x0000000308097812 */ /* 0x040fe400078ec0ff */
[----:B------:R-:W-:Y:S02]  /*0890*/  ISETP.GE.U32.AND P0, PT, R8, 0x3, PT ;  /* 0x000000030800780c */ /* 0x000fe40003f06070 */
[----:B------:R-:W-:Y:S02]  /*08a0*/  ISETP.NE.AND P1, PT, R9, 0x3, PT ;  /* 0x000000030900780c */ /* 0x000fe40003f25270 */
[----:B------:R-:W-:-:S11]  /*08b0*/  MOV R9, RZ ;  /* 0x000000ff00097202 */ /* 0x000fd60000000f00 */
[----:B-1----:R-:W-:Y:S05]  /*08c0*/  @!P1 BRA `(.L_x_11) ;  /* 0x0000000000749947 */ /* 0x002fea0003800000 */
[----:B------:R-:W-:Y:S01]  /*08d0*/  IADD3 R8, PT, PT, R8, 0x1, RZ ;  /* 0x0000000108087810 */ /* 0x000fe20007ffe0ff */
[----:B------:R-:W-:Y:S01]  /*08e0*/  IMAD.MOV.U32 R9, RZ, RZ, RZ ;  /* 0x000000ffff097224 */ /* 0x000fe200078e00ff */
[----:B------:R-:W-:Y:S01]  /*08f0*/  MOV R15, R11 ;  /* 0x0000000b000f7202 */ /* 0x000fe20000000f00 */
[----:B------:R-:W-:Y:S01]  /*0900*/  IMAD.WIDE.U32 R12, R11, 0x4, RZ ;  /* 0x000000040b0c7825 */ /* 0x000fe200078e00ff */
[----:B------:R-:W-:-:S05]  /*0910*/  LOP3.LUT R8, R8, 0x3, RZ, 0xc0, !PT ;  /* 0x0000000308087812 */ /* 0x000fca00078ec0ff */
[----:B------:R-:W-:-:S07]  /*0920*/  IMAD.MOV R8, RZ, RZ, -R8 ;  /* 0x000000ffff087224 */ /* 0x000fce00078e0a08 */
.L_x_12:
[----:B------:R-:W-:-:S04]  /*0930*/  IADD3 R18, P1, PT, R12, UR4, RZ ;  /* 0x000000040c127c10 */ /* 0x000fc8000ff3e0ff */
[----:B------:R-:W-:-:S05]  /*0940*/  IADD3.X R19, PT, PT, R13, UR5, RZ, P1, !PT ;  /* 0x000000050d137c10 */ /* 0x000fca0008ffe4ff */
[----:B------:R-:W0:Y:S01]  /*0950*/  LDG.E R18, desc[UR8][R18.64] ;  /* 0x0000000812127981 */ /* 0x000e22000c1e1900 */
[----:B-1----:R-:W-:Y:S02]  /*0960*/  HFMA2 R17, -RZ, RZ, 0.96630859375, -0.0022525787353515625 ;  /* 0x3bbb989dff117431 */ /* 0x002fe400000001ff */
[----:B------:R-:W-:Y:S01]  /*0970*/  IMAD.MOV.U32 R21, RZ, RZ, 0x437c0000 ;  /* 0x437c0000ff157424 */ /* 0x000fe200078e00ff */
[----:B------:R-:W-:Y:S01]  /*0980*/  IADD3 R16, P1, PT, R12, UR6, RZ ;  /* 0x000000060c107c10 */ /* 0x000fe2000ff3e0ff */
[----:B------:R-:W-:Y:S01]  /*0990*/  VIADD R8, R8, 0x1 ;  /* 0x0000000108087836 */ /* 0x000fe20000000000 */
[----:B------:R-:W-:Y:S01]  /*09a0*/  IADD3 R15, PT, PT, R2, R15, RZ ;  /* 0x0000000f020f7210 */ /* 0x000fe20007ffe0ff */
[----:B0-----:R-:W-:-:S04]  /*09b0*/  FADD R10, -R3, R18 ;  /* 0x00000012030a7221 */ /* 0x001fc80000000100 */
[----:B------:R-:W-:-:S04]  /*09c0*/  FFMA.SAT R14, R10, R17, 0.5 ;  /* 0x3f0000000a0e7423 */ /* 0x000fc80000002011 */
[----:B------:R-:W-:-:S04]  /*09d0*/  FFMA.RM R14, R14, R21, 12582913 ;  /* 0x4b4000010e0e7423 */ /* 0x000fc80000004015 */
[C---:B------:R-:W-:Y:S01]  /*09e0*/  FADD R17, R14.reuse, -12583039 ;  /* 0xcb40007f0e117421 */ /* 0x040fe20000000000 */
[----:B------:R-:W-:-:S03]  /*09f0*/  SHF.L.U32 R14, R14, 0x17, RZ ;  /* 0x000000170e0e7819 */ /* 0x000fc600000006ff */
[----:B------:R-:W-:-:S04]  /*0a00*/  FFMA R17, R10, 1.4426950216293334961, -R17 ;  /* 0x3fb8aa3b0a117823 */ /* 0x000fc80000000811 */
[----:B------:R-:W-:Y:S01]  /*0a10*/  FFMA R10, R10, 1.925963033500011079e-08, R17 ;  /* 0x32a570600a0a7823 */ /* 0x000fe20000000011 */
[----:B------:R-:W-:Y:S01]  /*0a20*/  IADD3.X R17, PT, PT, R13, UR7, RZ, P1, !PT ;  /* 0x000000070d117c10 */ /* 0x000fe20008ffe4ff */
[----:B------:R-:W-:Y:S01]  /*0a30*/  IMAD.WIDE.U32 R12, R2, 0x4, R12 ;  /* 0x00000004020c7825 */ /* 0x000fe200078e000c */
[----:B------:R-:W-:Y:S01]  /*0a40*/  ISETP.NE.AND P1, PT, R8, RZ, PT ;  /* 0x000000ff0800720c */ /* 0x000fe20003f25270 */
[----:B------:R-:W0:Y:S02]  /*0a50*/  MUFU.EX2 R21, R10 ;  /* 0x0000000a00157308 */ /* 0x000e240000000800 */
[----:B0-----:R-:W-:-:S04]  /*0a60*/  FMUL R14, R14, R21 ;  /* 0x000000150e0e7220 */ /* 0x001fc80000400000 */
[----:B------:R-:W-:Y:S01]  /*0a70*/  FADD R9, R14, R9 ;  /* 0x000000090e097221 */ /* 0x000fe20000000000 */
[----:B------:R1:W-:Y:S05]  /*0a80*/  STG.E desc[UR8][R16.64], R14 ;  /* 0x0000000e10007986 */ /* 0x0003ea000c101908 */
[----:B------:R-:W-:Y:S05]  /*0a90*/  @P1 BRA `(.L_x_12) ;  /* 0xfffffffc00a41947 */ /* 0x000fea000383ffff */
.L_x_11:
[----:B------:R-:W-:Y:S05]  /*0aa0*/  BSYNC.RECONVERGENT B1 ;  /* 0x0000000000017941 */ /* 0x000fea0003800200 */
.L_x_10:
[----:B------:R-:W-:Y:S05]  /*0ab0*/  @!P0 BRA `(.L_x_9) ;  /* 0x0000000400008947 */ /* 0x000fea0003800000 */
.L_x_13:
[----:B--23--:R-:W-:-:S06]  /*0ac0*/  IMAD.WIDE.U32 R12, R15, 0x4, R4 ;  /* 0x000000040f0c7825 */ /* 0x00cfcc00078e0004 */
[----:B------:R-:W0:Y:S01]  /*0ad0*/  LDG.E R12, desc[UR8][R12.64] ;  /* 0x000000080c0c7981 */ /* 0x000e22000c1e1900 */
[----:B------:R-:W-:Y:S01]  /*0ae0*/  IMAD.MOV.U32 R10, RZ, RZ, 0x3bbb989d ;  /* 0x3bbb989dff0a7424 */ /* 0x000fe200078e00ff */
[----:B------:R-:W-:Y:S01]  /*0af0*/  MOV R8, 0x437c0000 ;  /* 0x437c000000087802 */ /* 0x000fe20000000f00 */
[----:B01----:R-:W-:Y:S01]  /*0b00*/  FADD R17, -R3, R12 ;  /* 0x0000000c03117221 */ /* 0x003fe20000000100 */
[----:B------:R-:W-:-:S04]  /*0b10*/  IMAD.WIDE.U32 R12, R15, 0x4, R6 ;  /* 0x000000040f0c7825 */ /* 0x000fc800078e0006 */
[----:B------:R-:W-:-:S04]  /*0b20*/  FFMA.SAT R19, R17, R10, 0.5 ;  /* 0x3f00000011137423 */ /* 0x000fc8000000200a */
[----:B------:R-:W-:-:S04]  /*0b30*/  FFMA.RM R19, R19, R8, 12582913 ;  /* 0x4b40000113137423 */ /* 0x000fc80000004008 */
[C---:B------:R-:W-:Y:S01]  /*0b40*/  FADD R14, R19.reuse, -12583039 ;  /* 0xcb40007f130e7421 */ /* 0x040fe20000000000 */
[----:B------:R-:W-:-:S03]  /*0b50*/  IMAD.SHL.U32 R16, R19, 0x800000, RZ ;  /* 0x0080000013107824 */ /* 0x000fc600078e00ff */
[----:B------:R-:W-:-:S04]  /*0b60*/  FFMA R14, R17, 1.4426950216293334961, -R14 ;  /* 0x3fb8aa3b110e7823 */ /* 0x000fc8000000080e */
[----:B------:R-:W-:Y:S01]  /*0b70*/  FFMA R14, R17, 1.925963033500011079e-08, R14 ;  /* 0x32a57060110e7823 */ /* 0x000fe2000000000e */
[----:B------:R-:W-:-:S03]  /*0b80*/  IADD3 R17, PT, PT, R2, R15, RZ ;  /* 0x0000000f02117210 */ /* 0x000fc60007ffe0ff */
[----:B------:R-:W0:Y:S02]  /*0b90*/  MUFU.EX2 R21, R14 ;  /* 0x0000000e00157308 */ /* 0x000e240000000800 */
[----:B------:R-:W-:-:S04]  /*0ba0*/  IMAD.WIDE.U32 R18, R17, 0x4, R4 ;  /* 0x0000000411127825 */ /* 0x000fc800078e0004 */
[----:B0-----:R-:W-:-:S05]  /*0bb0*/  FMUL R16, R16, R21 ;  /* 0x0000001510107220 */ /* 0x001fca0000400000 */
[----:B------:R0:W-:Y:S04]  /*0bc0*/  STG.E desc[UR8][R12.64], R16 ;  /* 0x000000100c007986 */ /* 0x0001e8000c101908 */
[----:B------:R-:W2:Y:S01]  /*0bd0*/  LDG.E R18, desc[UR8][R18.64] ;  /* 0x0000000812127981 */ /* 0x000ea2000c1e1900 */
[----:B0-----:R-:W-:-:S04]  /*0be0*/  IMAD.WIDE.U32 R12, R17, 0x4, R6 ;  /* 0x00000004110c7825 */ /* 0x001fc800078e0006 */
[----:B--2---:R-:W-:-:S04]  /*0bf0*/  FADD R15, -R3, R18 ;  /* 0x00000012030f7221 */ /* 0x004fc80000000100 */
[----:B------:R-:W-:-:S04]  /*0c00*/  FFMA.SAT R21, R15, R10, 0.5 ;  /* 0x3f0000000f157423 */ /* 0x000fc8000000200a */
[----:B------:R-:W-:-:S04]  /*0c10*/  FFMA.RM R21, R21, R8, 12582913 ;  /* 0x4b40000115157423 */ /* 0x000fc80000004008 */
[C---:B------:R-:W-:Y:S01]  /*0c20*/  FADD R14, R21.reuse, -12583039 ;  /* 0xcb40007f150e7421 */ /* 0x040fe20000000000 */
[----:B------:R-:W-:-:S03]  /*0c30*/  IMAD.SHL.U32 R21, R21, 0x800000, RZ ;  /* 0x0080000015157824 */ /* 0x000fc600078e00ff */
[----:B------:R-:W-:-:S04]  /*0c40*/  FFMA R14, R15, 1.4426950216293334961, -R14 ;  /* 0x3fb8aa3b0f0e7823 */ /* 0x000fc8000000080e */
[----:B------:R-:W-:Y:S01]  /*0c50*/  FFMA R14, R15, 1.925963033500011079e-08, R14 ;  /* 0x32a570600f0e7823 */ /* 0x000fe2000000000e */
[----:B------:R-:W-:-:S05]  /*0c60*/  IADD3 R15, PT, PT, R17, R2, RZ ;  /* 0x00000002110f7210 */ /* 0x000fca0007ffe0ff */
[----:B------:R-:W0:Y:S02]  /*0c70*/  MUFU.EX2 R14, R14 ;  /* 0x0000000e000e7308 */ /* 0x000e240000000800 */
[----:B0-----:R-:W-:Y:S01]  /*0c80*/  FMUL R17, R21, R14 ;  /* 0x0000000e15117220 */ /* 0x001fe20000400000 */
[----:B------:R-:W-:-:S04]  /*0c90*/  IMAD.WIDE.U32 R20, R15, 0x4, R4 ;  /* 0x000000040f147825 */ /* 0x000fc800078e0004 */
        /* <DEDUP_REMOVED lines=11> */
[----:B------:R-:W0:Y:S01]  /*0d50*/  MUFU.EX2 R18, R18 ;  /* 0x0000001200127308 */ /* 0x000e220000000800 */
[----:B------:R-:W-:-:S04]  /*0d60*/  IMAD.WIDE.U32 R14, R19, 0x4, R4 ;  /* 0x00000004130e7825 */ /* 0x000fc800078e0004 */
[----:B0-----:R-:W-:-:S05]  /*0d70*/  FMUL R21, R23, R18 ;  /* 0x0000001217157220 */ /* 0x001fca0000400000 */
[----:B------:R3:W-:Y:S04]  /*0d80*/  STG.E desc[UR8][R12.64], R21 ;  /* 0x000000150c007986 */ /* 0x0007e8000c101908 */
[----:B------:R0:W2:Y:S01]  /*0d90*/  LDG.E R14, desc[UR8][R14.64] ;  /* 0x000000080e0e7981 */ /* 0x0000a2000c1e1900 */
[----:B------:R-:W-:-:S04]  /*0da0*/  FADD R16, R16, R9 ;  /* 0x0000000910107221 */ /* 0x000fc80000000000 */
[----:B------:R-:W-:-:S04]  /*0db0*/  FADD R16, R16, R17 ;  /* 0x0000001110107221 */ /* 0x000fc80000000000 */
[----:B------:R-:W-:Y:S01]  /*0dc0*/  FADD R16, R16, R21 ;  /* 0x0000001510107221 */ /* 0x000fe20000000000 */
[----:B0-----:R-:W-:-:S04]  /*0dd0*/  IADD3 R15, PT, PT, R19, R2, RZ ;  /* 0x00000002130f7210 */ /* 0x001fc80007ffe0ff */
[----:B------:R-:W-:Y:S01]  /*0de0*/  ISETP.GE.AND P0, PT, R15, UR10, PT ;  /* 0x0000000a0f007c0c */ /* 0x000fe2000bf06270 */
[----:B--2---:R-:W-:-:S04]  /*0df0*/  FADD R23, -R3, R14 ;  /* 0x0000000e03177221 */ /* 0x004fc80000000100 */
[----:B------:R-:W-:-:S04]  /*0e00*/  FFMA.SAT R25, R23, R10, 0.5 ;  /* 0x3f00000017197423 */ /* 0x000fc8000000200a */
[----:B------:R-:W-:-:S04]  /*0e10*/  FFMA.RM R25, R25, R8, 12582913 ;  /* 0x4b40000119197423 */ /* 0x000fc80000004008 */
[C---:B------:R-:W-:Y:S01]  /*0e20*/  FADD R8, R25.reuse, -12583039 ;  /* 0xcb40007f19087421 */ /* 0x040fe20000000000 */
[----:B------:R-:W-:-:S03]  /*0e30*/  IMAD.SHL.U32 R25, R25, 0x800000, RZ ;  /* 0x0080000019197824 */ /* 0x000fc600078e00ff */
[----:B------:R-:W-:-:S04]  /*0e40*/  FFMA R8, R23, 1.4426950216293334961, -R8 ;  /* 0x3fb8aa3b17087823 */ /* 0x000fc80000000808 */
[----:B------:R-:W-:Y:S01]  /*0e50*/  FFMA R8, R23, 1.925963033500011079e-08, R8 ;  /* 0x32a5706017087823 */ /* 0x000fe20000000008 */
[----:B------:R-:W-:-:S05]  /*0e60*/  IMAD.WIDE.U32 R22, R19, 0x4, R6 ;  /* 0x0000000413167825 */ /* 0x000fca00078e0006 */
[----:B------:R-:W0:Y:S02]  /*0e70*/  MUFU.EX2 R8, R8 ;  /* 0x0000000800087308 */ /* 0x000e240000000800 */
[----:B0-----:R-:W-:-:S04]  /*0e80*/  FMUL R25, R25, R8 ;  /* 0x0000000819197220 */ /* 0x001fc80000400000 */
[----:B------:R-:W-:Y:S01]  /*0e90*/  FADD R9, R16, R25 ;  /* 0x0000001910097221 */ /* 0x000fe20000000000 */
[----:B------:R3:W-:Y:S01]  /*0ea0*/  STG.E desc[UR8][R22.64], R25 ;  /* 0x0000001916007986 */ /* 0x0007e2000c101908 */
[----:B------:R-:W-:Y:S05]  /*0eb0*/  @!P0 BRA `(.L_x_13) ;  /* 0xfffffffc00008947 */ /* 0x000fea000383ffff */
.L_x_9:
[----:B------:R-:W-:Y:S05]  /*0ec0*/  BSYNC.RECONVERGENT B0 ;  /* 0x0000000000007941 */ /* 0x000fea0003800200 */
.L_x_8:
[----:B------:R-:W-:Y:S01]  /*0ed0*/  ISETP.GE.U32.AND P0, PT, R2, 0x2, PT ;  /* 0x000000020200780c */ /* 0x000fe20003f06070 */
[----:B------:R4:W-:Y:S01]  /*0ee0*/  STS [R0], R9 ;  /* 0x0000000900007388 */ /* 0x0009e20000000800 */
[----:B------:R-:W-:Y:S11]  /*0ef0*/  BAR.SYNC.DEFER_BLOCKING 0x0 ;  /* 0x0000000000007b1d */ /* 0x000ff60000010000 */
[----:B----4-:R-:W-:Y:S05]  /*0f00*/  @!P0 BRA `(.L_x_14) ;  /* 0x0000000000308947 */ /* 0x010fea0003800000 */
[----:B0-----:R-:W-:-:S07]  /*0f10*/  IMAD.MOV.U32 R3, RZ, RZ, R2 ;  /* 0x000000ffff037224 */ /* 0x001fce00078e0002 */
.L_x_15:
[----:B------:R-:W-:-:S04]  /*0f20*/  SHF.R.U32.HI R6, RZ, 0x1, R3 ;  /* 0x00000001ff067819 */ /* 0x000fc80000011603 */
[----:B------:R-:W-:-:S13]  /*0f30*/  ISETP.GE.U32.AND P0, PT, R11, R6, PT ;  /* 0x000000060b00720c */ /* 0x000fda0003f06070 */
[----:B--2---:R-:W-:Y:S01]  /*0f40*/  @!P0 LEA R4, R6, R0, 0x2 ;  /* 0x0000000006048211 */ /* 0x004fe200078e10ff */
[----:B------:R-:W-:Y:S05]  /*0f50*/  @!P0 LDS R5, [R0] ;  /* 0x0000000000058984 */ /* 0x000fea0000000800 */
[----:B------:R-:W0:Y:S02]  /*0f60*/  @!P0 LDS R4, [R4] ;  /* 0x0000000004048984 */ /* 0x000e240000000800 */
[----:B0-----:R-:W-:-:S05]  /*0f70*/  @!P0 FADD R5, R4, R5 ;  /* 0x0000000504058221 */ /* 0x001fca0000000000 */
[----:B------:R4:W-:Y:S01]  /*0f80*/  @!P0 STS [R0], R5 ;  /* 0x0000000500008388 */ /* 0x0009e20000000800 */
[----:B------:R-:W-:Y:S01]  /*0f90*/  BAR.SYNC.DEFER_BLOCKING 0x0 ;  /* 0x0000000000007b1d */ /* 0x000fe20000010000 */
[----:B------:R-:W-:Y:S01]  /*0fa0*/  ISETP.GT.U32.AND P0, PT, R3, 0x3, PT ;  /* 0x000000030300780c */ /* 0x000fe20003f04070 */
[----:B------:R-:W-:-:S12]  /*0fb0*/  IMAD.MOV.U32 R3, RZ, RZ, R6 ;  /* 0x000000ffff037224 */ /* 0x000fd800078e0006 */
[----:B----4-:R-:W-:Y:S05]  /*0fc0*/  @P0 BRA `(.L_x_15) ;  /* 0xfffffffc00d40947 */ /* 0x010fea000383ffff */
.L_x_14:
[----:B------:R-:W4:Y:S01]  /*0fd0*/  S2UR UR5, SR_CgaCtaId ;  /* 0x00000000000579c3 */ /* 0x000f220000008800 */
[----:B------:R-:W-:Y:S01]  /*0fe0*/  UMOV UR4, 0x400 ;  /* 0x0000040000047882 */ /* 0x000fe20000000000 */
[----:B------:R-:W5:Y:S02]  /*0ff0*/  LDCU UR6, c[0x0][0x390] ;  /* 0x00007200ff0677ac */ /* 0x000f640008000800 */
[----:B-----5:R-:W-:Y:S01]  /*1000*/  ISETP.GE.AND P0, PT, R11, UR6, PT ;  /* 0x000000060b007c0c */ /* 0x020fe2000bf06270 */
[----:B----4-:R-:W-:-:S09]  /*1010*/  ULEA UR4, UR5, UR4, 0x18 ;  /* 0x0000000405047291 */ /* 0x010fd2000f8ec0ff */
[----:B0-----:R-:W0:Y:S01]  /*1020*/  LDS R3, [UR4] ;  /* 0x00000004ff037984 */ /* 0x001e220008000800 */
[----:B------:R-:W-:Y:S06]  /*1030*/  BAR.SYNC.DEFER_BLOCKING 0x0 ;  /* 0x0000000000007b1d */ /* 0x000fec0000010000 */
[----:B------:R-:W-:Y:S05]  /*1040*/  @P0 EXIT ;  /* 0x000000000000094d */ /* 0x000fea0003800000 */
[----:B------:R-:W4:Y:S01]  /*1050*/  I2F.U32.RP R8, R2 ;  /* 0x0000000200087306 */ /* 0x000f220000209000 */
[----:B------:R-:W-:Y:S01]  /*1060*/  IADD3 R0, PT, PT, R11, R2, RZ ;  /* 0x000000020b007210 */ /* 0x000fe20007ffe0ff */
[----:B------:R-:W-:Y:S01]  /*1070*/  BSSY.RECONVERGENT B0, `(.L_x_16) ;  /* 0x0000033000007945 */ /* 0x000fe20003800200 */
[----:B------:R-:W-:Y:S02]  /*1080*/  ISETP.NE.U32.AND P2, PT, R2, RZ, PT ;  /* 0x000000ff0200720c */ /* 0x000fe40003f45070 */
[C---:B------:R-:W-:Y:S02]  /*1090*/  ISETP.GE.AND P0, PT, R0.reuse, UR6, PT ;  /* 0x0000000600007c0c */ /* 0x040fe4000bf06270 */
[----:B------:R-:W-:Y:S02]  /*10a0*/  VIMNMX R7, PT, PT, R0, UR6, !PT ;  /* 0x0000000600077c48 */ /* 0x000fe4000ffe0100 */
[----:B------:R-:W-:-:S04]  /*10b0*/  SEL R6, RZ, 0x1, P0 ;  /* 0x00000001ff067807 */ /* 0x000fc80000000000 */
[----:B------:R-:W-:Y:S01]  /*10c0*/  IADD3 R7, PT, PT, R7, -R0, -R6 ;  /* 0x8000000007077210 */ /* 0x000fe20007ffe806 */
[----:B----4-:R-:W2:Y:S02]  /*10d0*/  MUFU.RCP R8, R8 ;  /* 0x0000000800087308 */ /* 0x010ea40000001000 */
[----:B--2---:R-:W-:-:S06]  /*10e0*/  IADD3 R4, PT, PT, R8, 0xffffffe, RZ ;  /* 0x0ffffffe08047810 */ /* 0x004fcc0007ffe0ff */
[----:B------:R2:W4:Y:S02]  /*10f0*/  F2I.FTZ.U32.TRUNC.NTZ R5, R4 ;  /* 0x0000000400057305 */ /* 0x000524000021f000 */
[----:B--2---:R-:W-:Y:S02]  /*1100*/  IMAD.MOV.U32 R4, RZ, RZ, RZ ;  /* 0x000000ffff047224 */ /* 0x004fe400078e00ff */
[----:B----4-:R-:W-:-:S04]  /*1110*/  IMAD.MOV R9, RZ, RZ, -R5 ;  /* 0x000000ffff097224 */ /* 0x010fc800078e0a05 */
        /* <DEDUP_REMOVED lines=12> */
[----:B------:R-:W-:-:S04]  /*11e0*/  LOP3.LUT R0, R6, 0x3, RZ, 0xc0, !PT ;  /* 0x0000000306007812 */ /* 0x000fc800078ec0ff */
[----:B------:R-:W-:-:S13]  /*11f0*/  ISETP.NE.AND P0, PT, R0, 0x3, PT ;  /* 0x000000030000780c */ /* 0x000fda0003f05270 */
[----:B------:R-:W-:Y:S05]  /*1200*/  @!P0 BRA `(.L_x_17) ;  /* 0x0000000000648947 */ /* 0x000fea0003800000 */
[----:B------:R-:W2:Y:S01]  /*1210*/  LDC.64 R4, c[0x0][0x388] ;  /* 0x0000e200ff047b82 */ /* 0x000ea20000000a00 */
[----:B------:R-:W-:-:S05]  /*1220*/  VIADD R0, R6, 0x1 ;  /* 0x0000000106007836 */ /* 0x000fca0000000000 */
[----:B------:R-:W-:-:S04]  /*1230*/  LOP3.LUT R0, R0, 0x3, RZ, 0xc0, !PT ;  /* 0x0000000300007812 */ /* 0x000fc800078ec0ff */
[----:B------:R-:W-:Y:S01]  /*1240*/  IADD3 R7, PT, PT, -R0, RZ, RZ ;  /* 0x000000ff00077210 */ /* 0x000fe20007ffe1ff */
[----:B--2---:R-:W-:-:S04]  /*1250*/  IMAD.WIDE.U32 R4, R11, 0x4, R4 ;  /* 0x000000040b047825 */ /* 0x004fc800078e0004 */
[----:B------:R-:W-:-:S07]  /*1260*/  IMAD R11, R0, R2, R11 ;  /* 0x00000002000b7224 */ /* 0x000fce00078e020b */
.L_x_20:
[----:B------:R-:W2:Y:S01]  /*1270*/  LDG.E R0, desc[UR8][R4.64] ;  /* 0x0000000804007981 */ /* 0x000ea2000c1e1900 */
[----:B0-----:R-:W0:Y:S01]  /*1280*/  MUFU.RCP R8, R3 ;  /* 0x0000000300087308 */ /* 0x001e220000001000 */
[----:B------:R-:W-:Y:S01]  /*1290*/  VIADD R7, R7, 0x1 ;  /* 0x0000000107077836 */ /* 0x000fe20000000000 */
[----:B------:R-:W-:Y:S04]  /*12a0*/  BSSY.RECONVERGENT B1, `(.L_x_18) ;  /* 0x000000c000017945 */ /* 0x000fe80003800200 */
[----:B------:R-:W-:Y:S01]  /*12b0*/  ISETP.NE.AND P2, PT, R7, RZ, PT ;  /* 0x000000ff0700720c */ /* 0x000fe20003f45270 */
[----:B0-----:R-:W-:-:S04]  /*12c0*/  FFMA R9, -R3, R8, 1 ;  /* 0x3f80000003097423 */ /* 0x001fc80000000108 */
[----:B------:R-:W-:Y:S01]  /*12d0*/  FFMA R9, R8, R9, R8 ;  /* 0x0000000908097223 */ /* 0x000fe20000000008 */
[----:B--2---:R-:W0:Y:S03]  /*12e0*/  FCHK P0, R0, R3 ;  /* 0x0000000300007302 */ /* 0x004e260000000000 */
[----:B------:R-:W-:-:S04]  /*12f0*/  FFMA R8, R0, R9, RZ ;  /* 0x0000000900087223 */ /* 0x000fc800000000ff */
[----:B------:R-:W-:-:S04]  /*1300*/  FFMA R10, -R3, R8, R0 ;  /* 0x00000008030a7223 */ /* 0x000fc80000000100 */
[----:B------:R-:W-:Y:S01]  /*1310*/  FFMA R9, R9, R10, R8 ;  /* 0x0000000a09097223 */ /* 0x000fe20000000008 */
[----:B0-----:R-:W-:Y:S06]  /*1320*/  @!P0 BRA `(.L_x_19) ;  /* 0x00000000000c8947 */ /* 0x001fec0003800000 */
[----:B------:R-:W-:-:S07]  /*1330*/  MOV R10, 0x1350 ;  /* 0x00001350000a7802 */ /* 0x000fce0000000f00 */
[----:B-1-3--:R-:W-:Y:S05]  /*1340*/  CALL.REL.NOINC `($__internal_0_$__cuda_sm3x_div_rn_noftz_f32_slowpath) ;  /* 0x00000004004c7944 */ /* 0x00afea0003c00000 */
[----:B------:R-:W-:-:S07]  /*1350*/  MOV R9, R15 ;  /* 0x0000000f00097202 */ /* 0x000fce0000000f00 */
.L_x_19:
[----:B------:R-:W-:Y:S05]  /*1360*/  BSYNC.RECONVERGENT B1 ;  /* 0x0000000000017941 */ /* 0x000fea0003800200 */
.L_x_18:
[----:B------:R0:W-:Y:S02]  /*1370*/  STG.E desc[UR8][R4.64], R9 ;  /* 0x0000000904007986 */ /* 0x0001e4000c101908 */
[----:B0-----:R-:W-:Y:S01]  /*1380*/  IMAD.WIDE.U32 R4, R2, 0x4, R4 ;  /* 0x0000000402047825 */ /* 0x001fe200078e0004 */
[----:B------:R-:W-:Y:S06]  /*1390*/  @P2 BRA `(.L_x_20) ;  /* 0xfffffffc00b42947 */ /* 0x000fec000383ffff */
.L_x_17:
[----:B------:R-:W-:Y:S05]  /*13a0*/  BSYNC.RECONVERGENT B0 ;  /* 0x0000000000007941 */ /* 0x000fea0003800200 */
.L_x_16:
[----:B------:R-:W2:Y:S01]  /*13b0*/  LDC.64 R4, c[0x0][0x388] ;  /* 0x0000e200ff047b82 */ /* 0x000ea20000000a00 */
[----:B------:R-:W-:Y:S01]  /*13c0*/  ISETP.GE.U32.AND P0, PT, R6, 0x3, PT ;  /* 0x000000030600780c */ /* 0x000fe20003f06070 */
[----:B------:R-:W4:-:S12]  /*13d0*/  LDCU UR4, c[0x0][0x390] ;  /* 0x00007200ff0477ac */ /* 0x000f180008000800 */
[----:B----4-:R-:W-:Y:S05]  /*13e0*/  @!P0 EXIT ;  /* 0x000000000000894d */ /* 0x010fea0003800000 */
.L_x_29:
[----:B--2---:R-:W-:-:S05]  /*13f0*/  IMAD.WIDE.U32 R6, R11, 0x4, R4 ;  /* 0x000000040b067825 */ /* 0x004fca00078e0004 */
[----:B------:R-:W2:Y:S01]  /*1400*/  LDG.E R10, desc[UR8][R6.64] ;  /* 0x00000008060a7981 */ /* 0x000ea2000c1e1900 */
[----:B0-----:R-:W0:Y:S01]  /*1410*/  MUFU.RCP R0, R3 ;  /* 0x0000000300007308 */ /* 0x001e220000001000 */
[----:B------:R-:W-:Y:S01]  /*1420*/  BSSY.RECONVERGENT B0, `(.L_x_21) ;  /* 0x000000c000007945 */ /* 0x000fe20003800200 */
[----:B0-----:R-:W-:-:S04]  /*1430*/  FFMA R9, -R3, R0, 1 ;  /* 0x3f80000003097423 */ /* 0x001fc80000000100 */
[----:B------:R-:W-:Y:S02]  /*1440*/  FFMA R0, R0, R9, R0 ;  /* 0x0000000900007223 */ /* 0x000fe40000000000 */
[----:B--2---:R-:W0:Y:S02]  /*1450*/  FCHK P0, R10, R3 ;  /* 0x000000030a007302 */ /* 0x004e240000000000 */
[----:B------:R-:W-:-:S04]  /*1460*/  FFMA R8, R0, R10, RZ ;  /* 0x0000000a00087223 */ /* 0x000fc800000000ff */
[----:B------:R-:W-:-:S04]  /*1470*/  FFMA R9, -R3, R8, R10 ;  /* 0x0000000803097223 */ /* 0x000fc8000000010a */
[----:B---3--:R-:W-:Y:S01]  /*1480*/  FFMA R13, R0, R9, R8 ;  /* 0x00000009000d7223 */ /* 0x008fe20000000008 */
[----:B0-----:R-:W-:Y:S06]  /*1490*/  @!P0 BRA `(.L_x_22) ;  /* 0x0000000000108947 */ /* 0x001fec0003800000 */
[----:B------:R-:W-:Y:S01]  /*14a0*/  IMAD.MOV.U32 R0, RZ, RZ, R10 ;  /* 0x000000ffff007224 */ /* 0x000fe200078e000a */
[----:B------:R-:W-:-:S07]  /*14b0*/  MOV R10, 0x14d0 ;  /* 0x000014d0000a7802 */ /* 0x000fce0000000f00 */
[----:B-1----:R-:W-:Y:S05]  /*14c0*/  CALL.REL.NOINC `($__internal_0_$__cuda_sm3x_div_rn_noftz_f32_slowpath) ;  /* 0x0000000000ec7944 */ /* 0x002fea0003c00000 */
[----:B------:R-:W-:-:S07]  /*14d0*/  MOV R13, R15 ;  /* 0x0000000f000d7202 */ /* 0x000fce0000000f00 */
.L_x_22:
[----:B------:R-:W-:Y:S05]  /*14e0*/  BSYNC.RECONVERGENT B0 ;  /* 0x0000000000007941 */ /* 0x000fea0003800200 */
.L_x_21:
[----:B------:R-:W-:Y:S01]  /*14f0*/  IMAD.IADD R11, R2, 0x1, R11 ;  /* 0x00000001020b7824 */ /* 0x000fe200078e020b */
[----:B------:R0:W-:Y:S03]  /*1500*/  STG.E desc[UR8][R6.64], R13 ;  /* 0x0000000d06007986 */ /* 0x0001e6000c101908 */
[----:B------:R-:W-:-:S05]  /*1510*/  IMAD.WIDE.U32 R8, R11, 0x4, R4 ;  /* 0x000000040b087825 */ /* 0x000fca00078e0004 */
[----:B------:R-:W2:Y:S01]  /*1520*/  LDG.E R12, desc[UR8][R8.64] ;  /* 0x00000008080c7981 */ /* 0x000ea2000c1e1900 */
[----:B------:R-:W3:Y:S01]  /*1530*/  MUFU.RCP R0, R3 ;  /* 0x0000000300007308 */ /* 0x000ee20000001000 */
[----:B------:R-:W-:Y:S01]  /*1540*/  BSSY.RECONVERGENT B0, `(.L_x_23) ;  /* 0x000000b000007945 */ /* 0x000fe20003800200 */
[----:B---3--:R-:W-:-:S04]  /*1550*/  FFMA R15, -R3, R0, 1 ;  /* 0x3f800000030f7423 */ /* 0x008fc80000000100 */
[----:B------:R-:W-:Y:S02]  /*1560*/  FFMA R0, R0, R15, R0 ;  /* 0x0000000f00007223 */ /* 0x000fe40000000000 */
[----:B--2---:R-:W2:Y:S02]  /*1570*/  FCHK P0, R12, R3 ;  /* 0x000000030c007302 */ /* 0x004ea40000000000 */
[----:B------:R-:W-:-:S04]  /*1580*/  FFMA R10, R0, R12, RZ ;  /* 0x0000000c000a7223 */ /* 0x000fc800000000ff */
[----:B------:R-:W-:-:S04]  /*1590*/  FFMA R15, -R3, R10, R12 ;  /* 0x0000000a030f7223 */ /* 0x000fc8000000010c */
[----:B------:R-:W-:Y:S01]  /*15a0*/  FFMA R15, R0, R15, R10 ;  /* 0x0000000f000f7223 */ /* 0x000fe2000000000a */
[----:B0-2---:R-:W-:Y:S06]  /*15b0*/  @!P0 BRA `(.L_x_24) ;  /* 0x00000000000c8947 */ /* 0x005fec0003800000 */
[----:B------:R-:W-:Y:S02]  /*15c0*/  MOV R0, R12 ;  /* 0x0000000c00007202 */ /* 0x000fe40000000f00 */
[----:B------:R-:W-:-:S07]  /*15d0*/  MOV R10, 0x15f0 ;  /* 0x000015f0000a7802 */ /* 0x000fce0000000f00 */
[----:B-1----:R-:W-:Y:S05]  /*15e0*/  CALL.REL.NOINC `($__internal_0_$__cuda_sm3x_div_rn_noftz_f32_slowpath) ;  /* 0x0000000000a47944 */ /* 0x002fea0003c00000 */
.L_x_24:
[----:B------:R-:W-:Y:S05]  /*15f0*/  BSYNC.RECONVERGENT B0 ;  /* 0x0000000000007941 */ /* 0x000fea0003800200 */
.L_x_23:
        /* <DEDUP_REMOVED lines=16> */
[----:B------:R-:W-:-:S07]  /*1700*/  IMAD.MOV.U32 R13, RZ, RZ, R15 ;  /* 0x000000ffff0d7224 */ /* 0x000fce00078e000f */
.L_x_26:
[----:B------:R-:W-:Y:S05]  /*1710*/  BSYNC.RECONVERGENT B0 ;  /* 0x0000000000007941 */ /* 0x000fea0003800200 */
.L_x_25:
[----:B------:R-:W-:Y:S01]  /*1720*/  IADD3 R11, PT, PT, R11, R2, RZ ;  /* 0x000000020b0b7210 */ /* 0x000fe20007ffe0ff */
[----:B------:R0:W-:Y:S04]  /*1730*/  STG.E desc[UR8][R6.64], R13 ;  /* 0x0000000d06007986 */ /* 0x0001e8000c101908 */
        /* <DEDUP_REMOVED lines=11> */
[----:B------:R-:W-:Y:S01]  /*17f0*/  IMAD.MOV.U32 R0, RZ, RZ, R12 ;  /* 0x000000ffff007224 */ /* 0x000fe200078e000c */
[----:B------:R-:W-:-:S07]  /*1800*/  MOV R10, 0x1820 ;  /* 0x00001820000a7802 */ /* 0x000fce0000000f00 */
[----:B-1----:R-:W-:Y:S05]  /*1810*/  CALL.REL.NOINC `($__internal_0_$__cuda_sm3x_div_rn_noftz_f32_slowpath) ;  /* 0x0000000000187944 */ /* 0x002fea0003c00000 */
.L_x_28:
[----:B------:R-:W-:Y:S05]  /*1820*/  BSYNC.RECONVERGENT B0 ;  /* 0x0000000000007941 */ /* 0x000fea0003800200 */
.L_x_27:
[----:B------:R4:W-:Y:S01]  /*1830*/  STG.E desc[UR8][R8.64], R15 ;  /* 0x0000000f08007986 */ /* 0x0009e2000c101908 */
[----:B------:R-:W-:-:S04]  /*1840*/  IADD3 R11, PT, PT, R11, R2, RZ ;  /* 0x000000020b0b7210 */ /* 0x000fc80007ffe0ff */
[----:B------:R-:W-:-:S13]  /*1850*/  ISETP.GE.AND P0, PT, R11, UR4, PT ;  /* 0x000000040b007c0c */ /* 0x000fda000bf06270 */
[----:B----4-:R-:W-:Y:S05]  /*1860*/  @!P0 BRA `(.L_x_29) ;  /* 0xfffffff800e08947 */ /* 0x010fea000383ffff */
[----:B------:R-:W-:Y:S05]  /*1870*/  EXIT ;  /* 0x000000000000794d */ /* 0x000fea0003800000 */
        .weak           $__internal_0_$__cuda_sm3x_div_rn_noftz_f32_slowpath
        .type           $__internal_0_$__cuda_sm3x_div_rn_noftz_f32_slowpath,@function
        .size           $__internal_0_$__cuda_sm3x_div_rn_noftz_f32_slowpath,(.L_x_42 - $__internal_0_$__cuda_sm3x_div_rn_noftz_f32_slowpath)
$__internal_0_$__cuda_sm3x_div_rn_noftz_f32_slowpath:
[--C-:B------:R-:W-:Y:S01]  /*1880*/  SHF.R.U32.HI R12, RZ, 0x17, R3.reuse ;  /* 0x00000017ff0c7819 */ /* 0x100fe20000011603 */
[----:B------:R-:W-:Y:S01]  /*1890*/  BSSY.RECONVERGENT B2, `(.L_x_30) ;  /* 0x0000063000027945 */ /* 0x000fe20003800200 */
[----:B------:R-:W-:Y:S01]  /*18a0*/  SHF.R.U32.HI R15, RZ, 0x17, R0 ;  /* 0x00000017ff0f7819 */ /* 0x000fe20000011600 */
[----:B------:R-:W-:Y:S01]  /*18b0*/  IMAD.MOV.U32 R17, RZ, RZ, R3 ;  /* 0x000000ffff117224 */ /* 0x000fe200078e0003 */
[----:B------:R-:W-:Y:S02]  /*18c0*/  LOP3.LUT R12, R12, 0xff, RZ, 0xc0, !PT ;  /* 0x000000ff0c0c7812 */ /* 0x000fe400078ec0ff */
[----:B------:R-:W-:-:S03]  /*18d0*/  LOP3.LUT R15, R15, 0xff, RZ, 0xc0, !PT ;  /* 0x000000ff0f0f7812 */ /* 0x000fc600078ec0ff */
[----:B------:R-:W-:Y:S01]  /*18e0*/  VIADD R16, R12, 0xffffffff ;  /* 0xffffffff0c107836 */ /* 0x000fe20000000000 */
[----:B------:R-:W-:-:S04]  /*18f0*/  IADD3 R14, PT, PT, R15, -0x1, RZ ;  /* 0xffffffff0f0e7810 */ /* 0x000fc80007ffe0ff */
[----:B------:R-:W-:-:S04]  /*1900*/  ISETP.GT.U32.AND P0, PT, R16, 0xfd, PT ;  /* 0x000000fd1000780c */ /* 0x000fc80003f04070 */
[----:B------:R-:W-:-:S13]  /*1910*/  ISETP.GT.U32.OR P0, PT, R14, 0xfd, P0 ;  /* 0x000000fd0e00780c */ /* 0x000fda0000704470 */
[----:B------:R-:W-:Y:S01]  /*1920*/  @!P0 MOV R13, RZ ;  /* 0x000000ff000d8202 */ /* 0x000fe20000000f00 */
[----:B------:R-:W-:Y:S06]  /*1930*/  @!P0 BRA `(.L_x_31) ;  /* 0x00000000005c8947 */ /* 0x000fec0003800000 */
[----:B------:R-:W-:Y:S02]  /*1940*/  FSETP.GTU.FTZ.AND P0, PT, |R0|, +INF , PT ;  /* 0x7f8000000000780b */ /* 0x000fe40003f1c200 */
[----:B------:R-:W-:-:S04]  /*1950*/  FSETP.GTU.FTZ.AND P1, PT, |R3|, +INF , PT ;  /* 0x7f8000000300780b */ /* 0x000fc80003f3c200 */
[----:B------:R-:W-:-:S13]  /*1960*/  PLOP3.LUT P0, PT, P0, P1, PT, 0xf8, 0x8f ;  /* 0x00000000008f781c */ /* 0x000fda0000703f70 */
[----:B------:R-:W-:Y:S05]  /*1970*/  @P0 BRA `(.L_x_32) ;  /* 0x00000004004c0947 */ /* 0x000fea0003800000 */
[----:B------:R-:W-:-:S13]  /*1980*/  LOP3.LUT P0, RZ, R17, 0x7fffffff, R0, 0xc8, !PT ;  /* 0x7fffffff11ff7812 */ /* 0x000fda000780c800 */
[----:B------:R-:W-:Y:S05]  /*1990*/  @!P0 BRA `(.L_x_33) ;  /* 0x00000004003c8947 */ /* 0x000fea0003800000 */
[C---:B------:R-:W-:Y:S02]  /*19a0*/  FSETP.NEU.FTZ.AND P3, PT, |R0|.reuse, +INF , PT ;  /* 0x7f8000000000780b */ /* 0x040fe40003f7d200 */
[----:B------:R-:W-:Y:S02]  /*19b0*/  FSETP.NEU.FTZ.AND P1, PT, |R3|, +INF , PT ;  /* 0x7f8000000300780b */ /* 0x000fe40003f3d200 */
[----:B------:R-:W-:-:S11]  /*19c0*/  FSETP.NEU.FTZ.AND P0, PT, |R0|, +INF , PT ;  /* 0x7f8000000000780b */ /* 0x000fd60003f1d200 */
[----:B------:R-:W-:Y:S05]  /*19d0*/  @!P1 BRA !P3, `(.L_x_33) ;  /* 0x00000004002c9947 */ /* 0x000fea0005800000 */
[----:B------:R-:W-:-:S04]  /*19e0*/  LOP3.LUT P3, RZ, R0, 0x7fffffff, RZ, 0xc0, !PT ;  /* 0x7fffffff00ff7812 */ /* 0x000fc8000786c0ff */
[----:B------:R-:W-:-:S13]  /*19f0*/  PLOP3.LUT P1, PT, P1, P3, PT, 0x2f, 0xf2 ;  /* 0x0000000000f2781c */ /* 0x000fda0000f26577 */
[----:B------:R-:W-:Y:S05]  /*1a00*/  @P1 BRA `(.L_x_34) ;  /* 0x0000000400181947 */ /* 0x000fea0003800000 */
[----:B------:R-:W-:-:S04]  /*1a10*/  LOP3.LUT P1, RZ, R17, 0x7fffffff, RZ, 0xc0, !PT ;  /* 0x7fffffff11ff7812 */ /* 0x000fc8000782c0ff */
[----:B------:R-:W-:-:S13]  /*1a20*/  PLOP3.LUT P0, PT, P0, P1, PT, 0x2f, 0xf2 ;  /* 0x0000000000f2781c */ /* 0x000fda0000702577 */
[----:B------:R-:W-:Y:S05]  /*1a30*/  @P0 BRA `(.L_x_35) ;  /* 0x0000000400000947 */ /* 0x000fea0003800000 */
[----:B------:R-:W-:Y:S02]  /*1a40*/  ISETP.GE.AND P0, PT, R14, RZ, PT ;  /* 0x000000ff0e00720c */ /* 0x000fe40003f06270 */
[----:B------:R-:W-:-:S11]  /*1a50*/  ISETP.GE.AND P1, PT, R16, RZ, PT ;  /* 0x000000ff1000720c */ /* 0x000fd60003f26270 */
[----:B------:R-:W-:Y:S01]  /*1a60*/  @P0 IMAD.MOV.U32 R13, RZ, RZ, RZ ;  /* 0x000000ffff0d0224 */ /* 0x000fe200078e00ff */
[----:B------:R-:W-:Y:S01]  /*1a70*/  @!P0 MOV R13, 0xffffffc0 ;  /* 0xffffffc0000d8802 */ /* 0x000fe20000000f00 */
[----:B------:R-:W-:Y:S01]  /*1a80*/  @!P0 FFMA R0, R0, 1.84467440737095516160e+19, RZ ;  /* 0x5f80000000008823 */ /* 0x000fe200000000ff */
[----:B------:R-:W-:-:S03]  /*1a90*/  @!P1 FFMA R17, R3, 1.84467440737095516160e+19, RZ ;  /* 0x5f80000003119823 */ /* 0x000fc600000000ff */
[----:B------:R-:W-:-:S07]  /*1aa0*/  @!P1 VIADD R13, R13, 0x40 ;  /* 0x000000400d0d9836 */ /* 0x000fce0000000000 */
.L_x_31:
[----:B------:R-:W-:Y:S01]  /*1ab0*/  LEA R14, R12, 0xc0800000, 0x17 ;  /* 0xc08000000c0e7811 */ /* 0x000fe200078eb8ff */
[----:B------:R-:W-:Y:S01]  /*1ac0*/  VIADD R15, R15, 0xffffff81 ;  /* 0xffffff810f0f7836 */ /* 0x000fe20000000000 */
[----:B------:R-:W-:Y:S02]  /*1ad0*/  BSSY.RECONVERGENT B3, `(.L_x_36) ;  /* 0x0000035000037945 */ /* 0x000fe40003800200 */
[----:B------:R-:W-:Y:S01]  /*1ae0*/  IADD3 R16, PT, PT, -R14, R17, RZ ;  /* 0x000000110e107210 */ /* 0x000fe20007ffe1ff */
[----:B------:R-:W-:-:S03]  /*1af0*/  IMAD R0, R15, -0x800000, R0 ;  /* 0xff8000000f007824 */ /* 0x000fc600078e0200 */
[----:B------:R0:W1:Y:S01]  /*1b00*/  MUFU.RCP R14, R16 ;  /* 0x00000010000e7308 */ /* 0x0000620000001000 */
[----:B------:R-:W-:Y:S01]  /*1b10*/  FADD.FTZ R19, -R16, -RZ ;  /* 0x800000ff10137221 */ /* 0x000fe20000010100 */
[----:B0-----:R-:W-:-:S04]  /*1b20*/  IADD3 R16, PT, PT, R15, 0x7f, -R12 ;  /* 0x0000007f0f107810 */ /* 0x001fc80007ffe80c */
[----:B------:R-:W-:Y:S01]  /*1b30*/  IADD3 R13, PT, PT, R16, R13, RZ ;  /* 0x0000000d100d7210 */ /* 0x000fe20007ffe0ff */
[----:B-1----:R-:W-:-:S04]  /*1b40*/  FFMA R17, R14, R19, 1 ;  /* 0x3f8000000e117423 */ /* 0x002fc80000000013 */
[----:B------:R-:W-:-:S04]  /*1b50*/  FFMA R17, R14, R17, R14 ;  /* 0x000000110e117223 */ /* 0x000fc8000000000e */
[----:B------:R-:W-:-:S04]  /*1b60*/  FFMA R14, R0, R17, RZ ;  /* 0x00000011000e7223 */ /* 0x000fc800000000ff */
[----:B------:R-:W-:-:S04]  /*1b70*/  FFMA R18, R19, R14, R0 ;  /* 0x0000000e13127223 */ /* 0x000fc80000000000 */
[----:B------:R-:W-:-:S04]  /*1b80*/  FFMA R14, R17, R18, R14 ;  /* 0x00000012110e7223 */ /* 0x000fc8000000000e */
[----:B------:R-:W-:-:S04]  /*1b90*/  FFMA R19, R19, R14, R0 ;  /* 0x0000000e13137223 */ /* 0x000fc80000000000 */
[----:B------:R-:W-:-:S05]  /*1ba0*/  FFMA R0, R17, R19, R14 ;  /* 0x0000001311007223 */ /* 0x000fca000000000e */
[----:B------:R-:W-:-:S04]  /*1bb0*/  SHF.R.U32.HI R12, RZ, 0x17, R0 ;  /* 0x00000017ff0c7819 */ /* 0x000fc80000011600 */
[----:B------:R-:W-:-:S05]  /*1bc0*/  LOP3.LUT R12, R12, 0xff, RZ, 0xc0, !PT ;  /* 0x000000ff0c0c7812 */ /* 0x000fca00078ec0ff */
[----:B------:R-:W-:-:S05]  /*1bd0*/  IMAD.IADD R12, R12, 0x1, R13 ;  /* 0x000000010c0c7824 */ /* 0x000fca00078e020d */
[----:B------:R-:W-:-:S04]  /*1be0*/  IADD3 R15, PT, PT, R12, -0x1, RZ ;  /* 0xffffffff0c0f7810 */ /* 0x000fc80007ffe0ff */
[----:B------:R-:W-:-:S13]  /*1bf0*/  ISETP.GE.U32.AND P0, PT, R15, 0xfe, PT ;  /* 0x000000fe0f00780c */ /* 0x000fda0003f06070 */
[----:B------:R-:W-:Y:S05]  /*1c00*/  @!P0 BRA `(.L_x_37) ;  /* 0x0000000000808947 */ /* 0x000fea0003800000 */
[----:B------:R-:W-:-:S13]  /*1c10*/  ISETP.GT.AND P0, PT, R12, 0xfe, PT ;  /* 0x000000fe0c00780c */ /* 0x000fda0003f04270 */
[----:B------:R-:W-:Y:S05]  /*1c20*/  @P0 BRA `(.L_x_38) ;  /* 0x00000000006c0947 */ /* 0x000fea0003800000 */
[----:B------:R-:W-:-:S13]  /*1c30*/  ISETP.GE.AND P0, PT, R12, 0x1, PT ;  /* 0x000000010c00780c */ /* 0x000fda0003f06270 */
[----:B------:R-:W-:Y:S05]  /*1c40*/  @P0 BRA `(.L_x_39) ;  /* 0x0000000000740947 */ /* 0x000fea0003800000 */
[----:B------:R-:W-:Y:S02]  /*1c50*/  ISETP.GE.AND P0, PT, R12, -0x18, PT ;  /* 0xffffffe80c00780c */ /* 0x000fe40003f06270 */
[----:B------:R-:W-:-:S11]  /*1c60*/  LOP3.LUT R0, R0, 0x80000000, RZ, 0xc0, !PT ;  /* 0x8000000000007812 */ /* 0x000fd600078ec0ff */
[----:B------:R-:W-:Y:S05]  /*1c70*/  @!P0 BRA `(.L_x_39) ;  /* 0x0000000000688947 */ /* 0x000fea0003800000 */
[CCC-:B------:R-:W-:Y:S01]  /*1c80*/  FFMA.RZ R15, R17.reuse, R19.reuse, R14.reuse ;  /* 0x00000013110f7223 */ /* 0x1c0fe2000000c00e */
[C---:B------:R-:W-:Y:S02]  /*1c90*/  VIADD R16, R12.reuse, 0x20 ;  /* 0x000000200c107836 */ /* 0x040fe40000000000 */
[CCC-:B------:R-:W-:Y:S01]  /*1ca0*/  FFMA.RP R13, R17.reuse, R19.reuse, R14.reuse ;  /* 0x00000013110d7223 */ /* 0x1c0fe2000000800e */
[----:B------:R-:W-:Y:S01]  /*1cb0*/  FFMA.RM R14, R17, R19, R14 ;  /* 0x00000013110e7223 */ /* 0x000fe2000000400e */
[C---:B------:R-:W-:Y:S02]  /*1cc0*/  ISETP.NE.AND P3, PT, R12.reuse, RZ, PT ;  /* 0x000000ff0c00720c */ /* 0x040fe40003f65270 */
[----:B------:R-:W-:Y:S02]  /*1cd0*/  LOP3.LUT R15, R15, 0x7fffff, RZ, 0xc0, !PT ;  /* 0x007fffff0f0f7812 */ /* 0x000fe400078ec0ff */
[----:B------:R-:W-:Y:S02]  /*1ce0*/  ISETP.NE.AND P1, PT, R12, RZ, PT ;  /* 0x000000ff0c00720c */ /* 0x000fe40003f25270 */
[----:B------:R-:W-:-:S02]  /*1cf0*/  LOP3.LUT R15, R15, 0x800000, RZ, 0xfc, !PT ;  /* 0x008000000f0f7812 */ /* 0x000fc400078efcff */
[----:B------:R-:W-:Y:S02]  /*1d00*/  IADD3 R12, PT, PT, -R12, RZ, RZ ;  /* 0x000000ff0c0c7210 */ /* 0x000fe40007ffe1ff */
[----:B------:R-:W-:Y:S02]  /*1d10*/  SHF.L.U32 R16, R15, R16, RZ ;  /* 0x000000100f107219 */ /* 0x000fe400000006ff */
[----:B------:R-:W-:Y:S02]  /*1d20*/  FSETP.NEU.FTZ.AND P0, PT, R13, R14, PT ;  /* 0x0000000e0d00720b */ /* 0x000fe40003f1d000 */
[----:B------:R-:W-:Y:S02]  /*1d30*/  SEL R12, R12, RZ, P3 ;  /* 0x000000ff0c0c7207 */ /* 0x000fe40001800000 */
[----:B------:R-:W-:Y:S02]  /*1d40*/  ISETP.NE.AND P1, PT, R16, RZ, P1 ;  /* 0x000000ff1000720c */ /* 0x000fe40000f25270 */
[----:B------:R-:W-:-:S02]  /*1d50*/  SHF.R.U32.HI R12, RZ, R12, R15 ;  /* 0x0000000cff0c7219 */ /* 0x000fc4000001160f */
[----:B------:R-:W-:Y:S02]  /*1d60*/  PLOP3.LUT P0, PT, P0, P1, PT, 0xf8, 0x8f ;  /* 0x00000000008f781c */ /* 0x000fe40000703f70 */
[----:B------:R-:W-:Y:S02]  /*1d70*/  SHF.R.U32.HI R14, RZ, 0x1, R12 ;  /* 0x00000001ff0e7819 */ /* 0x000fe4000001160c */
[----:B------:R-:W-:-:S04]  /*1d80*/  SEL R13, RZ, 0x1, !P0 ;  /* 0x00000001ff0d7807 */ /* 0x000fc80004000000 */
[----:B------:R-:W-:-:S04]  /*1d90*/  LOP3.LUT R13, R13, 0x1, R14, 0xf8, !PT ;  /* 0x000000010d0d7812 */ /* 0x000fc800078ef80e */
[----:B------:R-:W-:-:S05]  /*1da0*/  LOP3.LUT R13, R13, R12, RZ, 0xc0, !PT ;  /* 0x0000000c0d0d7212 */ /* 0x000fca00078ec0ff */
[----:B------:R-:W-:-:S05]  /*1db0*/  IMAD.IADD R13, R14, 0x1, R13 ;  /* 0x000000010e0d7824 */ /* 0x000fca00078e020d */
[----:B------:R-:W-:Y:S01]  /*1dc0*/  LOP3.LUT R0, R13, R0, RZ, 0xfc, !PT ;  /* 0x000000000d007212 */ /* 0x000fe200078efcff */
[----:B------:R-:W-:Y:S06]  /*1dd0*/  BRA `(.L_x_39) ;  /* 0x0000000000107947 */ /* 0x000fec0003800000 */
.L_x_38:
[----:B------:R-:W-:-:S04]  /*1de0*/  LOP3.LUT R0, R0, 0x80000000, RZ, 0xc0, !PT ;  /* 0x8000000000007812 */ /* 0x000fc800078ec0ff */
[----:B------:R-:W-:Y:S01]  /*1df0*/  LOP3.LUT R0, R0, 0x7f800000, RZ, 0xfc, !PT ;  /* 0x7f80000000007812 */ /* 0x000fe200078efcff */
[----:B------:R-:W-:Y:S06]  /*1e00*/  BRA `(.L_x_39) ;  /* 0x0000000000047947 */ /* 0x000fec0003800000 */
.L_x_37:
[----:B------:R-:W-:-:S07]  /*1e10*/  LEA R0, R13, R0, 0x17 ;  /* 0x000000000d007211 */ /* 0x000fce00078eb8ff */
.L_x_39:
[----:B------:R-:W-:Y:S05]  /*1e20*/  BSYNC.RECONVERGENT B3 ;  /* 0x0000000000037941 */ /* 0x000fea0003800200 */
.L_x_36:
[----:B------:R-:W-:Y:S05]  /*1e30*/  BRA `(.L_x_40) ;  /* 0x0000000000207947 */ /* 0x000fea0003800000 */
.L_x_35:
[----:B------:R-:W-:-:S04]  /*1e40*/  LOP3.LUT R0, R17, 0x80000000, R0, 0x48, !PT ;  /* 0x8000000011007812 */ /* 0x000fc800078e4800 */
[----:B------:R-:W-:Y:S01]  /*1e50*/  LOP3.LUT R0, R0, 0x7f800000, RZ, 0xfc, !PT ;  /* 0x7f80000000007812 */ /* 0x000fe200078efcff */
[----:B------:R-:W-:Y:S06]  /*1e60*/  BRA `(.L_x_40) ;  /* 0x0000000000147947 */ /* 0x000fec0003800000 */
.L_x_34:
[----:B------:R-:W-:Y:S01]  /*1e70*/  LOP3.LUT R0, R17, 0x80000000, R0, 0x48, !PT ;  /* 0x8000000011007812 */ /* 0x000fe200078e4800 */
[----:B------:R-:W-:Y:S06]  /*1e80*/  BRA `(.L_x_40) ;  /* 0x00000000000c7947 */ /* 0x000fec0003800000 */
.L_x_33:
[----:B------:R-:W0:Y:S01]  /*1e90*/  MUFU.RSQ R0, -QNAN ;  /* 0xffc0000000007908 */ /* 0x000e220000001400 */
[----:B------:R-:W-:Y:S05]  /*1ea0*/  BRA `(.L_x_40) ;  /* 0x0000000000047947 */ /* 0x000fea0003800000 */
.L_x_32:
[----:B------:R-:W-:-:S07]  /*1eb0*/  FADD.FTZ R0, R0, R3 ;  /* 0x0000000300007221 */ /* 0x000fce0000010000 */
.L_x_40:
[----:B------:R-:W-:Y:S05]  /*1ec0*/  BSYNC.RECONVERGENT B2 ;  /* 0x0000000000027941 */ /* 0x000fea0003800200 */
.L_x_30:
[----:B------:R-:W-:Y:S01]  /*1ed0*/  MOV R12, R10 ;  /* 0x0000000a000c7202 */ /* 0x000fe20000000f00 */
[----:B------:R-:W-:Y:S02]  /*1ee0*/  IMAD.MOV.U32 R13, RZ, RZ, 0x0 ;  /* 0x00000000ff0d7424 */ /* 0x000fe400078e00ff */
[----:B0-----:R-:W-:Y:S02]  /*1ef0*/  IMAD.MOV.U32 R15, RZ, RZ, R0 ;  /* 0x000000ffff0f7224 */ /* 0x001fe400078e0000 */
[----:B------:R-:W-:Y:S05]  /*1f00*/  RET.REL.NODEC R12 `(_Z14softmax_kernelPKfPfi) ;  /* 0xffffffe00c3c7950 */ /* 0x000fea0003c3ffff */
.L_x_41:
[----:B------:R-:W-:-:S00]  /*1f10*/  BRA `(.L_x_41) ;  /* 0xfffffffc00fc7947 */ /* 0x000fc0000383ffff */
[----:B------:R-:W-:-:S00]  /*1f20*/  NOP ;  /* 0x0000000000007918 */ /* 0x000fc00000000000 */
        /* <DEDUP_REMOVED lines=13> */
.L_x_42:


//--------------------- .nv.shared._Z14softmax_kernelPKfPfi --------------------------
	.section	.nv.shared._Z14softmax_kernelPKfPfi,"aw",@nobits
	.sectionflags	@""
	.align	16
	.zero		1024


//--------------------- .nv.shared.reserved.0     --------------------------
	.section	.nv.shared.reserved.0,"aw",@nobits
	.weak		__nv_reservedSMEM_offset_0_alias
	.size		__nv_reservedSMEM_offset_0_alias, 0, 64
	.other		__nv_reservedSMEM_offset_0_alias,@"STO_CUDA_RESERVED_SHARED STV_DEFAULT"
__nv_reservedSMEM_offset_0_alias:
	.zero		0
	.zero		64


//--------------------- .nv.constant0._Z14softmax_kernelPKfPfi --------------------------
	.section	.nv.constant0._Z14softmax_kernelPKfPfi,"a",@progbits
	.sectionflags	@""
	.align	4
.nv.constant0._Z14softmax_kernelPKfPfi:
	.zero		916


//--------------------- SYMBOLS --------------------------

	.type		.nv.reservedSmem.offset0,@object
	.size		.nv.reservedSmem.offset0,0x4
	.type		.nv.reservedSmem.cap,@object
	.size		.nv.reservedSmem.cap,0x4
